	.target	sm_90a

	.elftype	@"ET_EXEC"


//--------------------- .note.nv.tkinfo           --------------------------
	.section	.note.nv.tkinfo,"",@"SHT_NOTE"
	.sectionflags	@"SHF_NOTE_NV_TKINFO"
	.tkinfo
        /*0018*/ 	.word	0x00000002
        /*0030*/ 	.string	""
        /*0030*/ 	.string	"ptxas"
        /*0030*/ 	.string	"Cuda compilation tools, release 13.0, V13.0.88"
        /*0030*/ 	.string	"Build cuda_13.0.r13.0/compiler.36424714_0"
        /*0030*/ 	.string	"-arch sm_90a -m 64 "



//--------------------- .note.nv.cuinfo           --------------------------
	.section	.note.nv.cuinfo,"",@"SHT_NOTE"
	.sectionflags	@"SHF_NOTE_NV_CUINFO"
        /*0018*/ 	.short	0x0002
        /*001a*/ 	.short	0x005a
        /*001c*/ 	.short	0x0082
	.zero		2


//--------------------- .nv.info                  --------------------------
	.section	.nv.info,"",@"SHT_CUDA_INFO"
	.align	4


	//----- nvinfo : EIATTR_REGCOUNT
	.align		4
        /*0000*/ 	.byte	0x04, 0x2f
        /*0002*/ 	.short	(.L_15 - .L_14)
	.align		4
.L_14:
        /*0004*/ 	.word	index@(_ZN7cutlass13device_kernelINS_4gemm6kernel13GemmUniversalIN4cute5tupleIJiiiiEEENS1_10collective13CollectiveMmaINS1_34MainloopSm90TmaGmmaWarpSpecializedILi4ENS5_IJNS4_1CILi1EEENSA_ILi2EEESB_EEENS1_32KernelTmaWarpSpecializedPingpongEEENS5_IJNSA_ILi64EEENSA_ILi128EEESH_EEENS_10bfloat16_tENS5_IJlSB_lEEESJ_SK_NS4_8TiledMMAINS4_8MMA_AtomIJNS4_4SM904GMMA28MMA_64x128x16_F32BF16BF16_SSILNSO_5MajorE0ELSQ_0ELNSO_7ScaleInE1ELSR_1EEEEEENS4_6LayoutINS5_IJSB_SB_SB_EEENS5_IJNSA_ILi0EEESW_SW_EEEEENS5_IJNS4_10UnderscoreESZ_SZ_EEEEENS4_23SM90_TMA_LOAD_MULTICASTENS4_14ComposedLayoutINS4_7SwizzleILi3ELi4ELi3EEENS4_18smem_ptr_flag_bitsILi16EEENSU_INS5_IJNSA_ILi8EEESG_EEENS5_IJSG_SB_EEEEEEEvNS4_8identityENS4_13SM90_TMA_LOADES1C_vS1D_EENS_8epilogue10collective6detail29Sm90TmaWarpSpecializedAdapterINS1H_15DefaultEpilogueISJ_SK_SK_NS1G_6thread17LinearCombinationISJ_Li1EffLNS1L_9ScaleType4KindE0ELNS_15FloatRoundStyleE2ESJ_EENS1_15EpilogueDefaultEEEEEvvEEEEvNT_6ParamsE)
        /*0008*/ 	.word	0x000000a8


	//----- nvinfo : EIATTR_FRAME_SIZE
	.align		4
.L_15:
        /*000c*/ 	.byte	0x04, 0x11
        /*000e*/ 	.short	(.L_17 - .L_16)
	.align		4
.L_16:
        /*0010*/ 	.word	index@(_ZN7cutlass13device_kernelINS_4gemm6kernel13GemmUniversalIN4cute5tupleIJiiiiEEENS1_10collective13CollectiveMmaINS1_34MainloopSm90TmaGmmaWarpSpecializedILi4ENS5_IJNS4_1CILi1EEENSA_ILi2EEESB_EEENS1_32KernelTmaWarpSpecializedPingpongEEENS5_IJNSA_ILi64EEENSA_ILi128EEESH_EEENS_10bfloat16_tENS5_IJlSB_lEEESJ_SK_NS4_8TiledMMAINS4_8MMA_AtomIJNS4_4SM904GMMA28MMA_64x128x16_F32BF16BF16_SSILNSO_5MajorE0ELSQ_0ELNSO_7ScaleInE1ELSR_1EEEEEENS4_6LayoutINS5_IJSB_SB_SB_EEENS5_IJNSA_ILi0EEESW_SW_EEEEENS5_IJNS4_10UnderscoreESZ_SZ_EEEEENS4_23SM90_TMA_LOAD_MULTICASTENS4_14ComposedLayoutINS4_7SwizzleILi3ELi4ELi3EEENS4_18smem_ptr_flag_bitsILi16EEENSU_INS5_IJNSA_ILi8EEESG_EEENS5_IJSG_SB_EEEEEEEvNS4_8identityENS4_13SM90_TMA_LOADES1C_vS1D_EENS_8epilogue10collective6detail29Sm90TmaWarpSpecializedAdapterINS1H_15DefaultEpilogueISJ_SK_SK_NS1G_6thread17LinearCombinationISJ_Li1EffLNS1L_9ScaleType4KindE0ELNS_15FloatRoundStyleE2ESJ_EENS1_15EpilogueDefaultEEEEEvvEEEEvNT_6ParamsE)
        /*0014*/ 	.word	0x00000000


	//----- nvinfo : EIATTR_MIN_STACK_SIZE
	.align		4
.L_17:
        /*0018*/ 	.byte	0x04, 0x12
        /*001a*/ 	.short	(.L_19 - .L_18)
	.align		4
.L_18:
        /*001c*/ 	.word	index@(_ZN7cutlass13device_kernelINS_4gemm6kernel13GemmUniversalIN4cute5tupleIJiiiiEEENS1_10collective13CollectiveMmaINS1_34MainloopSm90TmaGmmaWarpSpecializedILi4ENS5_IJNS4_1CILi1EEENSA_ILi2EEESB_EEENS1_32KernelTmaWarpSpecializedPingpongEEENS5_IJNSA_ILi64EEENSA_ILi128EEESH_EEENS_10bfloat16_tENS5_IJlSB_lEEESJ_SK_NS4_8TiledMMAINS4_8MMA_AtomIJNS4_4SM904GMMA28MMA_64x128x16_F32BF16BF16_SSILNSO_5MajorE0ELSQ_0ELNSO_7ScaleInE1ELSR_1EEEEEENS4_6LayoutINS5_IJSB_SB_SB_EEENS5_IJNSA_ILi0EEESW_SW_EEEEENS5_IJNS4_10UnderscoreESZ_SZ_EEEEENS4_23SM90_TMA_LOAD_MULTICASTENS4_14ComposedLayoutINS4_7SwizzleILi3ELi4ELi3EEENS4_18smem_ptr_flag_bitsILi16EEENSU_INS5_IJNSA_ILi8EEESG_EEENS5_IJSG_SB_EEEEEEEvNS4_8identityENS4_13SM90_TMA_LOADES1C_vS1D_EENS_8epilogue10collective6detail29Sm90TmaWarpSpecializedAdapterINS1H_15DefaultEpilogueISJ_SK_SK_NS1G_6thread17LinearCombinationISJ_Li1EffLNS1L_9ScaleType4KindE0ELNS_15FloatRoundStyleE2ESJ_EENS1_15EpilogueDefaultEEEEEvvEEEEvNT_6ParamsE)
        /*0020*/ 	.word	0x00000000
.L_19:


//--------------------- .nv.compat                --------------------------
	.section	.nv.compat,"",@"SHT_CUDA_COMPAT_INFO"
	.align	4
        /*0000*/ 	.byte	0x02, 0x09, 0x01, 0x00, 0x02, 0x02, 0x04, 0x00, 0x02, 0x05, 0x05, 0x00, 0x03, 0x07, 0x01, 0x01
        /*0010*/ 	.byte	0x02, 0x03, 0x01, 0x00, 0x02, 0x06, 0x01, 0x00, 0x04, 0x0b, 0x08, 0x00, 0x00, 0x00, 0x00, 0x00
        /*0020*/ 	.byte	0x00, 0x00, 0x00, 0x00


//--------------------- .nv.info._ZN7cutlass13device_kernelINS_4gemm6kernel13GemmUniversalIN4cute5tupleIJiiiiEEENS1_10collective13CollectiveMmaINS1_34MainloopSm90TmaGmmaWarpSpecializedILi4ENS5_IJNS4_1CILi1EEENSA_ILi2EEESB_EEENS1_32KernelTmaWarpSpecializedPingpongEEENS5_IJNSA_ILi64EEENSA_ILi128EEESH_EEENS_10bfloat16_tENS5_IJlSB_lEEESJ_SK_NS4_8TiledMMAINS4_8MMA_AtomIJNS4_4SM904GMMA28MMA_64x128x16_F32BF16BF16_SSILNSO_5MajorE0ELSQ_0ELNSO_7ScaleInE1ELSR_1EEEEEENS4_6LayoutINS5_IJSB_SB_SB_EEENS5_IJNSA_ILi0EEESW_SW_EEEEENS5_IJNS4_10UnderscoreESZ_SZ_EEEEENS4_23SM90_TMA_LOAD_MULTICASTENS4_14ComposedLayoutINS4_7SwizzleILi3ELi4ELi3EEENS4_18smem_ptr_flag_bitsILi16EEENSU_INS5_IJNSA_ILi8EEESG_EEENS5_IJSG_SB_EEEEEEEvNS4_8identityENS4_13SM90_TMA_LOADES1C_vS1D_EENS_8epilogue10collective6detail29Sm90TmaWarpSpecializedAdapterINS1H_15DefaultEpilogueISJ_SK_SK_NS1G_6thread17LinearCombinationISJ_Li1EffLNS1L_9ScaleType4KindE0ELNS_15FloatRoundStyleE2ESJ_EENS1_15EpilogueDefaultEEEEEvvEEEEvNT_6ParamsE --------------------------
	.section	.nv.info._ZN7cutlass13device_kernelINS_4gemm6kernel13GemmUniversalIN4cute5tupleIJiiiiEEENS1_10collective13CollectiveMmaINS1_34MainloopSm90TmaGmmaWarpSpecializedILi4ENS5_IJNS4_1CILi1EEENSA_ILi2EEESB_EEENS1_32KernelTmaWarpSpecializedPingpongEEENS5_IJNSA_ILi64EEENSA_ILi128EEESH_EEENS_10bfloat16_tENS5_IJlSB_lEEESJ_SK_NS4_8TiledMMAINS4_8MMA_AtomIJNS4_4SM904GMMA28MMA_64x128x16_F32BF16BF16_SSILNSO_5MajorE0ELSQ_0ELNSO_7ScaleInE1ELSR_1EEEEEENS4_6LayoutINS5_IJSB_SB_SB_EEENS5_IJNSA_ILi0EEESW_SW_EEEEENS5_IJNS4_10UnderscoreESZ_SZ_EEEEENS4_23SM90_TMA_LOAD_MULTICASTENS4_14ComposedLayoutINS4_7SwizzleILi3ELi4ELi3EEENS4_18smem_ptr_flag_bitsILi16EEENSU_INS5_IJNSA_ILi8EEESG_EEENS5_IJSG_SB_EEEEEEEvNS4_8identityENS4_13SM90_TMA_LOADES1C_vS1D_EENS_8epilogue10collective6detail29Sm90TmaWarpSpecializedAdapterINS1H_15DefaultEpilogueISJ_SK_SK_NS1G_6thread17LinearCombinationISJ_Li1EffLNS1L_9ScaleType4KindE0ELNS_15FloatRoundStyleE2ESJ_EENS1_15EpilogueDefaultEEEEEvvEEEEvNT_6ParamsE,"",@"SHT_CUDA_INFO"
	.sectionflags	@""
	.align	4


	//----- nvinfo : EIATTR_CUDA_API_VERSION
	.align		4
        /*0000*/ 	.byte	0x04, 0x37
        /*0002*/ 	.short	(.L_21 - .L_20)
.L_20:
        /*0004*/ 	.word	0x00000082


	//----- nvinfo : EIATTR_KPARAM_INFO
	.align		4
.L_21:
        /*0008*/ 	.byte	0x04, 0x17
        /*000a*/ 	.short	(.L_23 - .L_22)
.L_22:
        /*000c*/ 	.word	0x00000000
        /*0010*/ 	.short	0x0000
        /*0012*/ 	.short	0x0070
        /*0014*/ 	.byte	0x00, 0xf0, 0x01, 0x10


	//----- nvinfo : EIATTR_SPARSE_MMA_MASK
	.align		4
.L_23:
        /*0018*/ 	.byte	0x03, 0x50
        /*001a*/ 	.short	0x0000


	//----- nvinfo : EIATTR_MAXREG_COUNT
	.align		4
        /*001c*/ 	.byte	0x03, 0x1b
        /*001e*/ 	.short	0x00a8


	//----- nvinfo : EIATTR_NUM_BARRIERS
	.align		4
        /*0020*/ 	.byte	0x02, 0x4c
        /*0022*/ 	.byte	0x01
	.zero		1


	//----- nvinfo : EIATTR_EXTERNS
	.align		4
        /*0024*/ 	.byte	0x04, 0x0f
        /*0026*/ 	.short	(.L_25 - .L_24)


	//   ....[0]....
	.align		4
.L_24:
        /*0028*/ 	.word	index@(__assertfail)


	//----- nvinfo : EIATTR_MERCURY_ISA_VERSION
	.align		4
.L_25:
        /*002c*/ 	.byte	0x03, 0x5f
        /*002e*/ 	.short	0x0101


	//----- nvinfo : EIATTR_INT_WARP_WIDE_INSTR_OFFSETS
	.align		4
        /*0030*/ 	.byte	0x04, 0x31
        /*0032*/ 	.short	(.L_27 - .L_26)


	//   ....[0]....
.L_26:
        /*0034*/ 	.word	0x00000590


	//   ....[1]....
        /*0038*/ 	.word	0x000005d0


	//   ....[2]....
        /*003c*/ 	.word	0x00000660


	//   ....[3]....
        /*0040*/ 	.word	0x00000690


	//   ....[4]....
        /*0044*/ 	.word	0x000006d0


	//   ....[5]....
        /*0048*/ 	.word	0x000006e0


	//   ....[6]....
        /*004c*/ 	.word	0x000007a0


	//   ....[7]....
        /*0050*/ 	.word	0x00000800


	//   ....[8]....
        /*0054*/ 	.word	0x00002530


	//----- nvinfo : EIATTR_COOP_GROUP_MASK_REGIDS
	.align		4
.L_27:
        /*0058*/ 	.byte	0x04, 0x29
        /*005a*/ 	.short	(.L_29 - .L_28)


	//   ....[0]....
.L_28:
        /*005c*/ 	.word	0xffffffff


	//   ....[1]....
        /*0060*/ 	.word	0xffffffff


	//   ....[2]....
        /*0064*/ 	.word	0xffffffff


	//   ....[3]....
        /*0068*/ 	.word	0xffffffff


	//   ....[4]....
        /*006c*/ 	.word	0xffffffff


	//   ....[5]....
        /*0070*/ 	.word	0xffffffff


	//   ....[6]....
        /*0074*/ 	.word	0xffffffff


	//----- nvinfo : EIATTR_COOP_GROUP_INSTR_OFFSETS
	.align		4
.L_29:
        /*0078*/ 	.byte	0x04, 0x28
        /*007a*/ 	.short	(.L_31 - .L_30)


	//   ....[0]....
.L_30:
        /*007c*/ 	.word	0x00000060


	//   ....[1]....
        /*0080*/ 	.word	0x00000080


	//   ....[2]....
        /*0084*/ 	.word	0x00000180


	//   ....[3]....
        /*0088*/ 	.word	0x000003b0


	//   ....[4]....
        /*008c*/ 	.word	0x000003f0


	//   ....[5]....
        /*0090*/ 	.word	0x000004e0


	//   ....[6]....
        /*0094*/ 	.word	0x00000910


	//----- nvinfo : EIATTR_REG_RECONFIG
	.align		4
.L_31:
        /*0098*/ 	.byte	0x01, 0x54
	.zero		2


	//----- nvinfo : EIATTR_SYSCALL_OFFSETS
	.align		4
        /*009c*/ 	.byte	0x04, 0x46
        /*009e*/ 	.short	(.L_33 - .L_32)


	//   ....[0]....
.L_32:
        /*00a0*/ 	.word	0x00001940


	//----- nvinfo : EIATTR_MBARRIER_INSTR_OFFSETS
	.align		4
.L_33:
        /*00a4*/ 	.byte	0x04, 0x39
        /*00a6*/ 	.short	(.L_35 - .L_34)


	//   ....[0]....
.L_34:
        /*00a8*/ 	.word	0x00000320
        /*00ac*/ 	.word	0x000000ff
        /*00b0*/ 	.word	0x00000000
        /*00b4*/ 	.short	0x0100
        /*00b6*/ 	.byte	0x07
	.zero		1


	//   ....[1]....
        /*00b8*/ 	.word	0x00000330
        /*00bc*/ 	.word	0x000000ff
        /*00c0*/ 	.word	0x00000020
        /*00c4*/ 	.short	0x0100
        /*00c6*/ 	.byte	0x07
	.zero		1


	//   ....[2]....
        /*00c8*/ 	.word	0x00000340
        /*00cc*/ 	.word	0x000000ff
        /*00d0*/ 	.word	0x00000008
        /*00d4*/ 	.short	0x0100
        /*00d6*/ 	.byte	0x07
	.zero		1


	//   ....[3]....
        /*00d8*/ 	.word	0x00000350
        /*00dc*/ 	.word	0x000000ff
        /*00e0*/ 	.word	0x00000028
        /*00e4*/ 	.short	0x0100
        /*00e6*/ 	.byte	0x07
	.zero		1


	//   ....[4]....
        /*00e8*/ 	.word	0x00000360
        /*00ec*/ 	.word	0x000000ff
        /*00f0*/ 	.word	0x00000010
        /*00f4*/ 	.short	0x0100
        /*00f6*/ 	.byte	0x07
	.zero		1


	//   ....[5]....
        /*00f8*/ 	.word	0x00000370
        /*00fc*/ 	.word	0x000000ff
        /*0100*/ 	.word	0x00000030
        /*0104*/ 	.short	0x0100
        /*0106*/ 	.byte	0x07
	.zero		1


	//   ....[6]....
        /*0108*/ 	.word	0x00000380
        /*010c*/ 	.word	0x000000ff
        /*0110*/ 	.word	0x00000018
        /*0114*/ 	.short	0x0100
        /*0116*/ 	.byte	0x07
	.zero		1


	//   ....[7]....
        /*0118*/ 	.word	0x00000390
        /*011c*/ 	.word	0x000000ff
        /*0120*/ 	.word	0x00000038
        /*0124*/ 	.short	0x0100
        /*0126*/ 	.byte	0x07
	.zero		1


	//   ....[8]....
        /*0128*/ 	.word	0x000007e0
        /*012c*/ 	.word	0x000000ff
        /*0130*/ 	.word	0x00000070
        /*0134*/ 	.short	0x0100
        /*0136*/ 	.byte	0x0d
	.zero		1


	//   ....[9]....
        /*0138*/ 	.word	0x00000820
        /*013c*/ 	.word	0x000000ff
        /*0140*/ 	.word	0x00000078
        /*0144*/ 	.short	0x0100
        /*0146*/ 	.byte	0x0d
	.zero		1


	//   ....[10]....
        /*0148*/ 	.word	0x00000850
        /*014c*/ 	.word	0x000000ff
        /*0150*/ 	.word	0x00000050
        /*0154*/ 	.short	0x0100
        /*0156*/ 	.byte	0x10
	.zero		1


	//   ....[11]....
        /*0158*/ 	.word	0x000008a0
        /*015c*/ 	.word	0x000000ff
        /*0160*/ 	.word	0x00000058
        /*0164*/ 	.short	0x0100
        /*0166*/ 	.byte	0x10
	.zero		1


	//   ....[12]....
        /*0168*/ 	.word	0x000008b0
        /*016c*/ 	.word	0x000000ff
        /*0170*/ 	.word	0x00000060
        /*0174*/ 	.short	0x0100
        /*0176*/ 	.byte	0x10
	.zero		1


	//   ....[13]....
        /*0178*/ 	.word	0x000008c0
        /*017c*/ 	.word	0x000000ff
        /*0180*/ 	.word	0x00000068
        /*0184*/ 	.short	0x0100
        /*0186*/ 	.byte	0x10
	.zero		1


	//   ....[14]....
        /*0188*/ 	.word	0x00001800
        /*018c*/ 	.word	0x00000060
        /*0190*/ 	.word	0xfffffff8
        /*0194*/ 	.short	0x010a
        /*0196*/ 	.byte	0x3f
	.zero		1


	//   ....[15]....
        /*0198*/ 	.word	0x000019d0
        /*019c*/ 	.word	0x00000003
        /*01a0*/ 	.word	0x00000000
        /*01a4*/ 	.short	0x010a
        /*01a6*/ 	.byte	0x3f
	.zero		1


	//   ....[16]....
        /*01a8*/ 	.word	0x00001a30
        /*01ac*/ 	.word	0x00000003
        /*01b0*/ 	.word	0x00000000
        /*01b4*/ 	.short	0x010a
        /*01b6*/ 	.byte	0x3f
	.zero		1


	//   ....[17]....
        /*01b8*/ 	.word	0x00001f50
        /*01bc*/ 	.word	0x000000ff
        /*01c0*/ 	.word	0x00000000
        /*01c4*/ 	.short	0x010a
        /*01c6*/ 	.byte	0x04
	.zero		1


	//   ....[18]....
        /*01c8*/ 	.word	0x00001f90
        /*01cc*/ 	.word	0x000000ff
        /*01d0*/ 	.word	0x00000000
        /*01d4*/ 	.short	0x010a
        /*01d6*/ 	.byte	0x04
	.zero		1


	//   ....[19]....
        /*01d8*/ 	.word	0x000023c0
        /*01dc*/ 	.word	0x00000005
        /*01e0*/ 	.word	0x00000000
        /*01e4*/ 	.short	0x0101
        /*01e6*/ 	.byte	0x3f
	.zero		1


	//   ....[20]....
        /*01e8*/ 	.word	0x000024c0
        /*01ec*/ 	.word	0x00000065
        /*01f0*/ 	.word	0x00000000
        /*01f4*/ 	.short	0x0101
        /*01f6*/ 	.byte	0x32
	.zero		1


	//   ....[21]....
        /*01f8*/ 	.word	0x000025b0
        /*01fc*/ 	.word	0x00000003
        /*0200*/ 	.word	0x00000000
        /*0204*/ 	.short	0x0101
        /*0206*/ 	.byte	0x3f
	.zero		1


	//   ....[22]....
        /*0208*/ 	.word	0x00002610
        /*020c*/ 	.word	0x00000060
        /*0210*/ 	.word	0x00000008
        /*0214*/ 	.short	0x010a
        /*0216*/ 	.byte	0x3f
	.zero		1


	//   ....[23]....
        /*0218*/ 	.word	0x00006700
        /*021c*/ 	.word	0x00000061
        /*0220*/ 	.word	0x00000000
        /*0224*/ 	.short	0x0101
        /*0226*/ 	.byte	0x32
	.zero		1


	//   ....[24]....
        /*0228*/ 	.word	0x00007150
        /*022c*/ 	.word	0x0000000c
        /*0230*/ 	.word	0x00000020
        /*0234*/ 	.short	0x010a
        /*0236*/ 	.byte	0x3f
	.zero		1


	//   ....[25]....
        /*0238*/ 	.word	0x00007650
        /*023c*/ 	.word	0x00000004
        /*0240*/ 	.word	0x00000078
        /*0244*/ 	.short	0x0101
        /*0246*/ 	.byte	0x3f
	.zero		1


	//   ....[26]....
        /*0248*/ 	.word	0x00007d60
        /*024c*/ 	.word	0x00000007
        /*0250*/ 	.word	0x00000000
        /*0254*/ 	.short	0x010a
        /*0256*/ 	.byte	0x3f
	.zero		1


	//   ....[27]....
        /*0258*/ 	.word	0x00007de0
        /*025c*/ 	.word	0x00000009
        /*0260*/ 	.word	0x00000000
        /*0264*/ 	.short	0x010a
        /*0266*/ 	.byte	0x3f
	.zero		1


	//   ....[28]....
        /*0268*/ 	.word	0x00007e70
        /*026c*/ 	.word	0x00000006
        /*0270*/ 	.word	0x00000000
        /*0274*/ 	.short	0x010a
        /*0276*/ 	.byte	0x3f
	.zero		1


	//   ....[29]....
        /*0278*/ 	.word	0x00007f00
        /*027c*/ 	.word	0x00000003
        /*0280*/ 	.word	0x00000000
        /*0284*/ 	.short	0x010a
        /*0286*/ 	.byte	0x3f
	.zero		1


	//   ....[30]....
        /*0288*/ 	.word	0x00007f60
        /*028c*/ 	.word	0x00000060
        /*0290*/ 	.word	0xfffffff8
        /*0294*/ 	.short	0x010a
        /*0296*/ 	.byte	0x3f
	.zero		1


	//   ....[31]....
        /*0298*/ 	.word	0x00007fb0
        /*029c*/ 	.word	0x00000003
        /*02a0*/ 	.word	0x00000000
        /*02a4*/ 	.short	0x010a
        /*02a6*/ 	.byte	0x3f
	.zero		1


	//   ....[32]....
        /*02a8*/ 	.word	0x00008010
        /*02ac*/ 	.word	0x00000005
        /*02b0*/ 	.word	0x00000000
        /*02b4*/ 	.short	0x010a
        /*02b6*/ 	.byte	0x3f
	.zero		1


	//   ....[33]....
        /*02b8*/ 	.word	0x00008060
        /*02bc*/ 	.word	0x00000060
        /*02c0*/ 	.word	0x00000008
        /*02c4*/ 	.short	0x010a
        /*02c6*/ 	.byte	0x3f
	.zero		1


	//   ....[34]....
        /*02c8*/ 	.word	0x00008130
        /*02cc*/ 	.word	0x0000000c
        /*02d0*/ 	.word	0x00000020
        /*02d4*/ 	.short	0x010a
        /*02d6*/ 	.byte	0x3f
	.zero		1


	//   ....[35]....
        /*02d8*/ 	.word	0x00008200
        /*02dc*/ 	.word	0x00000007
        /*02e0*/ 	.word	0x00000000
        /*02e4*/ 	.short	0x010a
        /*02e6*/ 	.byte	0x3f
	.zero		1


	//   ....[36]....
        /*02e8*/ 	.word	0x00008250
        /*02ec*/ 	.word	0x00000009
        /*02f0*/ 	.word	0x00000000
        /*02f4*/ 	.short	0x010a
        /*02f6*/ 	.byte	0x3f
	.zero		1


	//   ....[37]....
        /*02f8*/ 	.word	0x000082a0
        /*02fc*/ 	.word	0x00000006
        /*0300*/ 	.word	0x00000000
        /*0304*/ 	.short	0x010a
        /*0306*/ 	.byte	0x3f
	.zero		1


	//----- nvinfo : EIATTR_NUM_MBARRIERS
	.align		4
.L_35:
        /*0308*/ 	.byte	0x03, 0x38
        /*030a*/ 	.short	0x000e


	//----- nvinfo : EIATTR_EXIT_INSTR_OFFSETS
	.align		4
        /*030c*/ 	.byte	0x04, 0x1c
        /*030e*/ 	.short	(.L_37 - .L_36)


	//   ....[0]....
.L_36:
        /*0310*/ 	.word	0x00001420


	//   ....[1]....
        /*0314*/ 	.word	0x00001480


	//   ....[2]....
        /*0318*/ 	.word	0x00006e40


	//   ....[3]....
        /*031c*/ 	.word	0x00006e70


	//   ....[4]....
        /*0320*/ 	.word	0x00007f50


	//----- nvinfo : EIATTR_MAX_THREADS
	.align		4
.L_37:
        /*0324*/ 	.byte	0x04, 0x05
        /*0326*/ 	.short	(.L_39 - .L_38)
.L_38:
        /*0328*/ 	.word	0x00000180
        /*032c*/ 	.word	0x00000001
        /*0330*/ 	.word	0x00000001


	//----- nvinfo : EIATTR_CRS_STACK_SIZE
	.align		4
.L_39:
        /*0334*/ 	.byte	0x04, 0x1e
        /*0336*/ 	.short	(.L_41 - .L_40)
.L_40:
        /*0338*/ 	.word	0x00000000


	//----- nvinfo : EIATTR_CBANK_PARAM_SIZE
	.align		4
.L_41:
        /*033c*/ 	.byte	0x03, 0x19
        /*033e*/ 	.short	0x0470


	//----- nvinfo : EIATTR_PARAM_CBANK
	.align		4
        /*0340*/ 	.byte	0x04, 0x0a
        /*0342*/ 	.short	(.L_43 - .L_42)
	.align		4
.L_42:
        /*0344*/ 	.word	index@(.nv.constant0._ZN7cutlass13device_kernelINS_4gemm6kernel13GemmUniversalIN4cute5tupleIJiiiiEEENS1_10collective13CollectiveMmaINS1_34MainloopSm90TmaGmmaWarpSpecializedILi4ENS5_IJNS4_1CILi1EEENSA_ILi2EEESB_EEENS1_32KernelTmaWarpSpecializedPingpongEEENS5_IJNSA_ILi64EEENSA_ILi128EEESH_EEENS_10bfloat16_tENS5_IJlSB_lEEESJ_SK_NS4_8TiledMMAINS4_8MMA_AtomIJNS4_4SM904GMMA28MMA_64x128x16_F32BF16BF16_SSILNSO_5MajorE0ELSQ_0ELNSO_7ScaleInE1ELSR_1EEEEEENS4_6LayoutINS5_IJSB_SB_SB_EEENS5_IJNSA_ILi0EEESW_SW_EEEEENS5_IJNS4_10UnderscoreESZ_SZ_EEEEENS4_23SM90_TMA_LOAD_MULTICASTENS4_14ComposedLayoutINS4_7SwizzleILi3ELi4ELi3EEENS4_18smem_ptr_flag_bitsILi16EEENSU_INS5_IJNSA_ILi8EEESG_EEENS5_IJSG_SB_EEEEEEEvNS4_8identityENS4_13SM90_TMA_LOADES1C_vS1D_EENS_8epilogue10collective6detail29Sm90TmaWarpSpecializedAdapterINS1H_15DefaultEpilogueISJ_SK_SK_NS1G_6thread17LinearCombinationISJ_Li1EffLNS1L_9ScaleType4KindE0ELNS_15FloatRoundStyleE2ESJ_EENS1_15EpilogueDefaultEEEEEvvEEEEvNT_6ParamsE)
        /*0348*/ 	.short	0x0210
        /*034a*/ 	.short	0x0470


	//----- nvinfo : EIATTR_SW_WAR
	.align		4
.L_43:
        /*034c*/ 	.byte	0x04, 0x36
        /*034e*/ 	.short	(.L_45 - .L_44)
.L_44:
        /*0350*/ 	.word	0x00000008
.L_45:


//--------------------- .nv.callgraph             --------------------------
	.section	.nv.callgraph,"",@"SHT_CUDA_CALLGRAPH"
	.align	4
	.sectionentsize	8
	.align		4
        /*0000*/ 	.word	0x00000000
	.align		4
        /*0004*/ 	.word	0xffffffff
	.align		4
        /*0008*/ 	.word	index@(_ZN7cutlass13device_kernelINS_4gemm6kernel13GemmUniversalIN4cute5tupleIJiiiiEEENS1_10collective13CollectiveMmaINS1_34MainloopSm90TmaGmmaWarpSpecializedILi4ENS5_IJNS4_1CILi1EEENSA_ILi2EEESB_EEENS1_32KernelTmaWarpSpecializedPingpongEEENS5_IJNSA_ILi64EEENSA_ILi128EEESH_EEENS_10bfloat16_tENS5_IJlSB_lEEESJ_SK_NS4_8TiledMMAINS4_8MMA_AtomIJNS4_4SM904GMMA28MMA_64x128x16_F32BF16BF16_SSILNSO_5MajorE0ELSQ_0ELNSO_7ScaleInE1ELSR_1EEEEEENS4_6LayoutINS5_IJSB_SB_SB_EEENS5_IJNSA_ILi0EEESW_SW_EEEEENS5_IJNS4_10UnderscoreESZ_SZ_EEEEENS4_23SM90_TMA_LOAD_MULTICASTENS4_14ComposedLayoutINS4_7SwizzleILi3ELi4ELi3EEENS4_18smem_ptr_flag_bitsILi16EEENSU_INS5_IJNSA_ILi8EEESG_EEENS5_IJSG_SB_EEEEEEEvNS4_8identityENS4_13SM90_TMA_LOADES1C_vS1D_EENS_8epilogue10collective6detail29Sm90TmaWarpSpecializedAdapterINS1H_15DefaultEpilogueISJ_SK_SK_NS1G_6thread17LinearCombinationISJ_Li1EffLNS1L_9ScaleType4KindE0ELNS_15FloatRoundStyleE2ESJ_EENS1_15EpilogueDefaultEEEEEvvEEEEvNT_6ParamsE)
	.align		4
        /*000c*/ 	.word	index@(__assertfail)
	.align		4
        /*0010*/ 	.word	0x00000000
	.align		4
        /*0014*/ 	.word	0xfffffffe
	.align		4
        /*0018*/ 	.word	0x00000000
	.align		4
        /*001c*/ 	.word	0xfffffffd
	.align		4
        /*0020*/ 	.word	0x00000000
	.align		4
        /*0024*/ 	.word	0xfffffffc


//--------------------- .nv.constant4             --------------------------
	.section	.nv.constant4,"a",@progbits
	.align	8
	.align		8
.nv.constant4:
        /*0000*/ 	.dword	__assertfail
	.align		8
        /*0008*/ 	.dword	__unnamed_1
	.align		8
        /*0010*/ 	.dword	_ZN39_INTERNAL_c4146143_4_k_cu_c8cfc1f2_30054cuda3std3__45__cpo5beginE
	.align		8
        /*0018*/ 	.dword	_ZN39_INTERNAL_c4146143_4_k_cu_c8cfc1f2_30054cuda3std3__45__cpo3endE
	.align		8
        /*0020*/ 	.dword	_ZN39_INTERNAL_c4146143_4_k_cu_c8cfc1f2_30054cuda3std3__45__cpo6cbeginE
	.align		8
        /*0028*/ 	.dword	_ZN39_INTERNAL_c4146143_4_k_cu_c8cfc1f2_30054cuda3std3__45__cpo4cendE
	.align		8
        /*0030*/ 	.dword	_ZN39_INTERNAL_c4146143_4_k_cu_c8cfc1f2_30054cuda3std3__441_GLOBAL__N__c4146143_4_k_cu_c8cfc1f2_30056ignoreE
	.align		8
        /*0038*/ 	.dword	_ZN39_INTERNAL_c4146143_4_k_cu_c8cfc1f2_30054cuda3std3__419piecewise_constructE
	.align		8
        /*0040*/ 	.dword	_ZN39_INTERNAL_c4146143_4_k_cu_c8cfc1f2_30054cuda3std3__48in_placeE
	.align		8
        /*0048*/ 	.dword	_ZN39_INTERNAL_c4146143_4_k_cu_c8cfc1f2_30054cuda3std6ranges3__45__cpo4swapE
	.align		8
        /*0050*/ 	.dword	_ZN39_INTERNAL_c4146143_4_k_cu_c8cfc1f2_30054cuda3std6ranges3__45__cpo9iter_moveE
	.align		8
        /*0058*/ 	.dword	_ZN39_INTERNAL_c4146143_4_k_cu_c8cfc1f2_30054cute7productE
	.align		8
        /*0060*/ 	.dword	_ZN39_INTERNAL_c4146143_4_k_cu_c8cfc1f2_30054cute1_E
	.align		8
        /*0068*/ 	.dword	$str$22
	.align		8
        /*0070*/ 	.dword	$str$23


//--------------------- .text._ZN7cutlass13device_kernelINS_4gemm6kernel13GemmUniversalIN4cute5tupleIJiiiiEEENS1_10collective13CollectiveMmaINS1_34MainloopSm90TmaGmmaWarpSpecializedILi4ENS5_IJNS4_1CILi1EEENSA_ILi2EEESB_EEENS1_32KernelTmaWarpSpecializedPingpongEEENS5_IJNSA_ILi64EEENSA_ILi128EEESH_EEENS_10bfloat16_tENS5_IJlSB_lEEESJ_SK_NS4_8TiledMMAINS4_8MMA_AtomIJNS4_4SM904GMMA28MMA_64x128x16_F32BF16BF16_SSILNSO_5MajorE0ELSQ_0ELNSO_7ScaleInE1ELSR_1EEEEEENS4_6LayoutINS5_IJSB_SB_SB_EEENS5_IJNSA_ILi0EEESW_SW_EEEEENS5_IJNS4_10UnderscoreESZ_SZ_EEEEENS4_23SM90_TMA_LOAD_MULTICASTENS4_14ComposedLayoutINS4_7SwizzleILi3ELi4ELi3EEENS4_18smem_ptr_flag_bitsILi16EEENSU_INS5_IJNSA_ILi8EEESG_EEENS5_IJSG_SB_EEEEEEEvNS4_8identityENS4_13SM90_TMA_LOADES1C_vS1D_EENS_8epilogue10collective6detail29Sm90TmaWarpSpecializedAdapterINS1H_15DefaultEpilogueISJ_SK_SK_NS1G_6thread17LinearCombinationISJ_Li1EffLNS1L_9ScaleType4KindE0ELNS_15FloatRoundStyleE2ESJ_EENS1_15EpilogueDefaultEEEEEvvEEEEvNT_6ParamsE --------------------------
	.section	.text._ZN7cutlass13device_kernelINS_4gemm6kernel13GemmUniversalIN4cute5tupleIJiiiiEEENS1_10collective13CollectiveMmaINS1_34MainloopSm90TmaGmmaWarpSpecializedILi4ENS5_IJNS4_1CILi1EEENSA_ILi2EEESB_EEENS1_32KernelTmaWarpSpecializedPingpongEEENS5_IJNSA_ILi64EEENSA_ILi128EEESH_EEENS_10bfloat16_tENS5_IJlSB_lEEESJ_SK_NS4_8TiledMMAINS4_8MMA_AtomIJNS4_4SM904GMMA28MMA_64x128x16_F32BF16BF16_SSILNSO_5MajorE0ELSQ_0ELNSO_7ScaleInE1ELSR_1EEEEEENS4_6LayoutINS5_IJSB_SB_SB_EEENS5_IJNSA_ILi0EEESW_SW_EEEEENS5_IJNS4_10UnderscoreESZ_SZ_EEEEENS4_23SM90_TMA_LOAD_MULTICASTENS4_14ComposedLayoutINS4_7SwizzleILi3ELi4ELi3EEENS4_18smem_ptr_flag_bitsILi16EEENSU_INS5_IJNSA_ILi8EEESG_EEENS5_IJSG_SB_EEEEEEEvNS4_8identityENS4_13SM90_TMA_LOADES1C_vS1D_EENS_8epilogue10collective6detail29Sm90TmaWarpSpecializedAdapterINS1H_15DefaultEpilogueISJ_SK_SK_NS1G_6thread17LinearCombinationISJ_Li1EffLNS1L_9ScaleType4KindE0ELNS_15FloatRoundStyleE2ESJ_EENS1_15EpilogueDefaultEEEEEvvEEEEvNT_6ParamsE,"ax",@progbits
	.align	128
.text._ZN7cutlass13device_kernelINS_4gemm6kernel13GemmUniversalIN4cute5tupleIJiiiiEEENS1_10collective13CollectiveMmaINS1_34MainloopSm90TmaGmmaWarpSpecializedILi4ENS5_IJNS4_1CILi1EEENSA_ILi2EEESB_EEENS1_32KernelTmaWarpSpecializedPingpongEEENS5_IJNSA_ILi64EEENSA_ILi128EEESH_EEENS_10bfloat16_tENS5_IJlSB_lEEESJ_SK_NS4_8TiledMMAINS4_8MMA_AtomIJNS4_4SM904GMMA28MMA_64x128x16_F32BF16BF16_SSILNSO_5MajorE0ELSQ_0ELNSO_7ScaleInE1ELSR_1EEEEEENS4_6LayoutINS5_IJSB_SB_SB_EEENS5_IJNSA_ILi0EEESW_SW_EEEEENS5_IJNS4_10UnderscoreESZ_SZ_EEEEENS4_23SM90_TMA_LOAD_MULTICASTENS4_14ComposedLayoutINS4_7SwizzleILi3ELi4ELi3EEENS4_18smem_ptr_flag_bitsILi16EEENSU_INS5_IJNSA_ILi8EEESG_EEENS5_IJSG_SB_EEEEEEEvNS4_8identityENS4_13SM90_TMA_LOADES1C_vS1D_EENS_8epilogue10collective6detail29Sm90TmaWarpSpecializedAdapterINS1H_15DefaultEpilogueISJ_SK_SK_NS1G_6thread17LinearCombinationISJ_Li1EffLNS1L_9ScaleType4KindE0ELNS_15FloatRoundStyleE2ESJ_EENS1_15EpilogueDefaultEEEEEvvEEEEvNT_6ParamsE:
        .type           _ZN7cutlass13device_kernelINS_4gemm6kernel13GemmUniversalIN4cute5tupleIJiiiiEEENS1_10collective13CollectiveMmaINS1_34MainloopSm90TmaGmmaWarpSpecializedILi4ENS5_IJNS4_1CILi1EEENSA_ILi2EEESB_EEENS1_32KernelTmaWarpSpecializedPingpongEEENS5_IJNSA_ILi64EEENSA_ILi128EEESH_EEENS_10bfloat16_tENS5_IJlSB_lEEESJ_SK_NS4_8TiledMMAINS4_8MMA_AtomIJNS4_4SM904GMMA28MMA_64x128x16_F32BF16BF16_SSILNSO_5MajorE0ELSQ_0ELNSO_7ScaleInE1ELSR_1EEEEEENS4_6LayoutINS5_IJSB_SB_SB_EEENS5_IJNSA_ILi0EEESW_SW_EEEEENS5_IJNS4_10UnderscoreESZ_SZ_EEEEENS4_23SM90_TMA_LOAD_MULTICASTENS4_14ComposedLayoutINS4_7SwizzleILi3ELi4ELi3EEENS4_18smem_ptr_flag_bitsILi16EEENSU_INS5_IJNSA_ILi8EEESG_EEENS5_IJSG_SB_EEEEEEEvNS4_8identityENS4_13SM90_TMA_LOADES1C_vS1D_EENS_8epilogue10collective6detail29Sm90TmaWarpSpecializedAdapterINS1H_15DefaultEpilogueISJ_SK_SK_NS1G_6thread17LinearCombinationISJ_Li1EffLNS1L_9ScaleType4KindE0ELNS_15FloatRoundStyleE2ESJ_EENS1_15EpilogueDefaultEEEEEvvEEEEvNT_6ParamsE,@function
        .size           _ZN7cutlass13device_kernelINS_4gemm6kernel13GemmUniversalIN4cute5tupleIJiiiiEEENS1_10collective13CollectiveMmaINS1_34MainloopSm90TmaGmmaWarpSpecializedILi4ENS5_IJNS4_1CILi1EEENSA_ILi2EEESB_EEENS1_32KernelTmaWarpSpecializedPingpongEEENS5_IJNSA_ILi64EEENSA_ILi128EEESH_EEENS_10bfloat16_tENS5_IJlSB_lEEESJ_SK_NS4_8TiledMMAINS4_8MMA_AtomIJNS4_4SM904GMMA28MMA_64x128x16_F32BF16BF16_SSILNSO_5MajorE0ELSQ_0ELNSO_7ScaleInE1ELSR_1EEEEEENS4_6LayoutINS5_IJSB_SB_SB_EEENS5_IJNSA_ILi0EEESW_SW_EEEEENS5_IJNS4_10UnderscoreESZ_SZ_EEEEENS4_23SM90_TMA_LOAD_MULTICASTENS4_14ComposedLayoutINS4_7SwizzleILi3ELi4ELi3EEENS4_18smem_ptr_flag_bitsILi16EEENSU_INS5_IJNSA_ILi8EEESG_EEENS5_IJSG_SB_EEEEEEEvNS4_8identityENS4_13SM90_TMA_LOADES1C_vS1D_EENS_8epilogue10collective6detail29Sm90TmaWarpSpecializedAdapterINS1H_15DefaultEpilogueISJ_SK_SK_NS1G_6thread17LinearCombinationISJ_Li1EffLNS1L_9ScaleType4KindE0ELNS_15FloatRoundStyleE2ESJ_EENS1_15EpilogueDefaultEEEEEvvEEEEvNT_6ParamsE,(.L_x_200 - _ZN7cutlass13device_kernelINS_4gemm6kernel13GemmUniversalIN4cute5tupleIJiiiiEEENS1_10collective13CollectiveMmaINS1_34MainloopSm90TmaGmmaWarpSpecializedILi4ENS5_IJNS4_1CILi1EEENSA_ILi2EEESB_EEENS1_32KernelTmaWarpSpecializedPingpongEEENS5_IJNSA_ILi64EEENSA_ILi128EEESH_EEENS_10bfloat16_tENS5_IJlSB_lEEESJ_SK_NS4_8TiledMMAINS4_8MMA_AtomIJNS4_4SM904GMMA28MMA_64x128x16_F32BF16BF16_SSILNSO_5MajorE0ELSQ_0ELNSO_7ScaleInE1ELSR_1EEEEEENS4_6LayoutINS5_IJSB_SB_SB_EEENS5_IJNSA_ILi0EEESW_SW_EEEEENS5_IJNS4_10UnderscoreESZ_SZ_EEEEENS4_23SM90_TMA_LOAD_MULTICASTENS4_14ComposedLayoutINS4_7SwizzleILi3ELi4ELi3EEENS4_18smem_ptr_flag_bitsILi16EEENSU_INS5_IJNSA_ILi8EEESG_EEENS5_IJSG_SB_EEEEEEEvNS4_8identityENS4_13SM90_TMA_LOADES1C_vS1D_EENS_8epilogue10collective6detail29Sm90TmaWarpSpecializedAdapterINS1H_15DefaultEpilogueISJ_SK_SK_NS1G_6thread17LinearCombinationISJ_Li1EffLNS1L_9ScaleType4KindE0ELNS_15FloatRoundStyleE2ESJ_EENS1_15EpilogueDefaultEEEEEvvEEEEvNT_6ParamsE)
        .other          _ZN7cutlass13device_kernelINS_4gemm6kernel13GemmUniversalIN4cute5tupleIJiiiiEEENS1_10collective13CollectiveMmaINS1_34MainloopSm90TmaGmmaWarpSpecializedILi4ENS5_IJNS4_1CILi1EEENSA_ILi2EEESB_EEENS1_32KernelTmaWarpSpecializedPingpongEEENS5_IJNSA_ILi64EEENSA_ILi128EEESH_EEENS_10bfloat16_tENS5_IJlSB_lEEESJ_SK_NS4_8TiledMMAINS4_8MMA_AtomIJNS4_4SM904GMMA28MMA_64x128x16_F32BF16BF16_SSILNSO_5MajorE0ELSQ_0ELNSO_7ScaleInE1ELSR_1EEEEEENS4_6LayoutINS5_IJSB_SB_SB_EEENS5_IJNSA_ILi0EEESW_SW_EEEEENS5_IJNS4_10UnderscoreESZ_SZ_EEEEENS4_23SM90_TMA_LOAD_MULTICASTENS4_14ComposedLayoutINS4_7SwizzleILi3ELi4ELi3EEENS4_18smem_ptr_flag_bitsILi16EEENSU_INS5_IJNSA_ILi8EEESG_EEENS5_IJSG_SB_EEEEEEEvNS4_8identityENS4_13SM90_TMA_LOADES1C_vS1D_EENS_8epilogue10collective6detail29Sm90TmaWarpSpecializedAdapterINS1H_15DefaultEpilogueISJ_SK_SK_NS1G_6thread17LinearCombinationISJ_Li1EffLNS1L_9ScaleType4KindE0ELNS_15FloatRoundStyleE2ESJ_EENS1_15EpilogueDefaultEEEEEvvEEEEvNT_6ParamsE,@"STO_CUDA_ENTRY STV_DEFAULT"
_ZN7cutlass13device_kernelINS_4gemm6kernel13GemmUniversalIN4cute5tupleIJiiiiEEENS1_10collective13CollectiveMmaINS1_34MainloopSm90TmaGmmaWarpSpecializedILi4ENS5_IJNS4_1CILi1EEENSA_ILi2EEESB_EEENS1_32KernelTmaWarpSpecializedPingpongEEENS5_IJNSA_ILi64EEENSA_ILi128EEESH_EEENS_10bfloat16_tENS5_IJlSB_lEEESJ_SK_NS4_8TiledMMAINS4_8MMA_AtomIJNS4_4SM904GMMA28MMA_64x128x16_F32BF16BF16_SSILNSO_5MajorE0ELSQ_0ELNSO_7ScaleInE1ELSR_1EEEEEENS4_6LayoutINS5_IJSB_SB_SB_EEENS5_IJNSA_ILi0EEESW_SW_EEEEENS5_IJNS4_10UnderscoreESZ_SZ_EEEEENS4_23SM90_TMA_LOAD_MULTICASTENS4_14ComposedLayoutINS4_7SwizzleILi3ELi4ELi3EEENS4_18smem_ptr_flag_bitsILi16EEENSU_INS5_IJNSA_ILi8EEESG_EEENS5_IJSG_SB_EEEEEEEvNS4_8identityENS4_13SM90_TMA_LOADES1C_vS1D_EENS_8epilogue10collective6detail29Sm90TmaWarpSpecializedAdapterINS1H_15DefaultEpilogueISJ_SK_SK_NS1G_6thread17LinearCombinationISJ_Li1EffLNS1L_9ScaleType4KindE0ELNS_15FloatRoundStyleE2ESJ_EENS1_15EpilogueDefaultEEEEEvvEEEEvNT_6ParamsE:
[----:B------:R-:W0:Y:S01]  /*0000*/  LDC R1, c[0x0][0x28] ;  /* 0x00000a00ff017b82 */ /* 0x000e220000000800 */
[----:B------:R-:W1:Y:S01]  /*0010*/  S2R R3, SR_TID.X ;  /* 0x0000000000037919 */ /* 0x000e620000002100 */
[----:B------:R-:W-:Y:S01]  /*0020*/  ELECT P0, URZ, PT ;  /* 0x00000000003f782f */ /* 0x000fe20003800000 */
[----:B------:R-:W-:Y:S01]  /*0030*/  BSSY B0, `(.L_x_0) ;  /* 0x0000014000007945 */ /* 0x000fe20003800000 */
[--C-:B-1----:R-:W-:Y:S02]  /*0040*/  SHF.R.U32.HI R0, RZ, 0x5, R3.reuse ;  /* 0x00000005ff007819 */ /* 0x102fe40000011603 */
[----:B------:R-:W-:-:S03]  /*0050*/  SHF.R.U32.HI R5, RZ, 0x7, R3 ;  /* 0x00000007ff057819 */ /* 0x000fc60000011603 */
[----:B------:R-:W1:Y:S02]  /*0060*/  SHFL.IDX PT, R2, R0, RZ, 0x1f ;  /* 0x00001fff00027589 */ /* 0x000e6400000e0000 */
[----:B-1----:R-:W-:Y:S02]  /*0070*/  R2UR UR6, R2 ;  /* 0x00000000020672ca */ /* 0x002fe400000e0000 */
[----:B------:R1:W2:Y:S11]  /*0080*/  SHFL.IDX PT, R2, R5, RZ, 0x1f ;  /* 0x00001fff05027589 */ /* 0x0002b600000e0000 */
[----:B------:R-:W-:-:S02]  /*0090*/  USHF.R.S32.HI UR4, URZ, 0x1f, UR6 ;  /* 0x0000001f3f047899 */ /* 0x000fc40008011406 */
[----:B------:R-:W-:Y:S02]  /*00a0*/  ISETP.NE.OR P0, PT, RZ, UR6, !P0 ;  /* 0x00000006ff007c0c */ /* 0x000fe4000c705670 */
[----:B------:R-:W-:-:S04]  /*00b0*/  ULEA.HI UR4, UR4, UR6, URZ, 0x2 ;  /* 0x0000000604047291 */ /* 0x000fc8000f8f103f */
[----:B------:R-:W-:-:S04]  /*00c0*/  ULOP3.LUT UR4, UR4, 0xfffffffc, URZ, 0xc0, !UPT ;  /* 0xfffffffc04047892 */ /* 0x000fc8000f8ec03f */
[----:B------:R-:W-:-:S03]  /*00d0*/  UIADD3 UR6, UR6, -UR4, URZ ;  /* 0x8000000406067290 */ /* 0x000fc6000fffe03f */
[----:B012---:R-:W-:Y:S09]  /*00e0*/  @P0 BRA `(.L_x_1) ;  /* 0x0000000000200947 */ /* 0x007ff20003800000 */
[----:B------:R-:W-:Y:S02]  /*00f0*/  ULDC.64 UR4, c[0x0][0x198] ;  /* 0x0000660000047ab9 */ /* 0x000fe40000000a00 */
[----:B------:R-:W-:Y:S02]  /*0100*/  UIADD3 UR8, UP0, UR4, 0xf0, URZ ;  /* 0x000000f004087890 */ /* 0x000fe4000ff1e03f */
[----:B------:R-:W-:Y:S02]  /*0110*/  UIADD3 UR4, UP1, UR4, 0x1f0, URZ ;  /* 0x000001f004047890 */ /* 0x000fe4000ff3e03f */
[----:B------:R-:W-:Y:S02]  /*0120*/  UIADD3.X UR9, URZ, UR5, URZ, UP0, !UPT ;  /* 0x000000053f097290 */ /* 0x000fe400087fe43f */
[----:B------:R-:W-:-:S07]  /*0130*/  UIADD3.X UR5, URZ, UR5, URZ, UP1, !UPT ;  /* 0x000000053f057290 */ /* 0x000fce0008ffe43f */
[----:B------:R0:W-:Y:S02]  /*0140*/  UTMACCTL.PF [UR8] ;  /* 0x00000000080079b9 */ /* 0x0001e40008040000 */
[----:B------:R0:W-:Y:S02]  /*0150*/  UTMACCTL.PF [UR4] ;  /* 0x00000000040079b9 */ /* 0x0001e40008040000 */
[----:B0-----:R-:W-:Y:S01]  /*0160*/  NOP ;  /* 0x0000000000007918 */ /* 0x001fe20000000000 */
.L_x_1:
[----:B------:R-:W-:Y:S05]  /*0170*/  BSYNC B0 ;  /* 0x0000000000007941 */ /* 0x000fea0003800000 */
.L_x_0:
[----:B------:R-:W0:Y:S01]  /*0180*/  SHFL.IDX PT, R6, R0, RZ, 0x1f ;  /* 0x00001fff00067589 */ /* 0x000e2200000e0000 */
[----:B------:R-:W-:Y:S01]  /*0190*/  R2UR UR19, R2 ;  /* 0x00000000021372ca */ /* 0x000fe200000e0000 */
[----:B------:R-:W-:Y:S01]  /*01a0*/  UISETP.NE.AND UP0, UPT, UR6, 0x3, UPT ;  /* 0x000000030600788c */ /* 0x000fe2000bf05270 */
[----:B------:R-:W-:-:S03]  /*01b0*/  SHF.R.S32.HI R2, RZ, 0x1f, R3 ;  /* 0x0000001fff027819 */ /* 0x000fc60000011403 */
[----:B------:R-:W-:Y:S01]  /*01c0*/  UISETP.EQ.OR UP0, UPT, UR6, URZ, !UP0 ;  /* 0x0000003f0600728c */ /* 0x000fe2000c702670 */
[----:B------:R-:W-:-:S07]  /*01d0*/  LEA.HI R2, R2, R3, RZ, 0x7 ;  /* 0x0000000302027211 */ /* 0x000fce00078f38ff */
[----:B------:R-:W-:Y:S02]  /*01e0*/  UIADD3 UR14, UR19, -0x1, URZ ;  /* 0xffffffff130e7890 */ /* 0x000fe4000fffe03f */
[----:B------:R-:W-:Y:S02]  /*01f0*/  UISETP.EQ.AND UP0, UPT, UR19, URZ, UP0 ;  /* 0x0000003f1300728c */ /* 0x000fe40008702270 */
[----:B------:R-:W-:Y:S02]  /*0200*/  UISETP.GE.U32.AND UP1, UPT, UR14, 0x2, UPT ;  /* 0x000000020e00788c */ /* 0x000fe4000bf26070 */
[----:B------:R-:W-:Y:S01]  /*0210*/  USEL UR40, URZ, 0x1, !UP0 ;  /* 0x000000013f287887 */ /* 0x000fe2000c000000 */
[----:B0-----:R-:W-:-:S03]  /*0220*/  ISETP.NE.AND P0, PT, R6, RZ, PT ;  /* 0x000000ff0600720c */ /* 0x001fc60003f05270 */
[----:B------:R-:W-:-:S10]  /*0230*/  USEL UR40, UR40, 0x2, UP1 ;  /* 0x0000000228287887 */ /* 0x000fd40008800000 */
[----:B------:R-:W-:Y:S05]  /*0240*/  @P0 BRA `(.L_x_2) ;  /* 0x0000000000580947 */ /* 0x000fea0003800000 */
[----:B------:R-:W0:Y:S01]  /*0250*/  S2UR UR7, SR_CgaCtaId ;  /* 0x00000000000779c3 */ /* 0x000e220000008800 */
[----:B------:R-:W-:Y:S01]  /*0260*/  UMOV UR4, 0x400 ;  /* 0x0000040000047882 */ /* 0x000fe20000000000 */
[----:B------:R-:W-:Y:S01]  /*0270*/  UMOV UR5, 0x1 ;  /* 0x0000000100057882 */ /* 0x000fe20000000000 */
[----:B------:R-:W-:Y:S01]  /*0280*/  UMOV UR8, 0x2 ;  /* 0x0000000200087882 */ /* 0x000fe20000000000 */
[----:B------:R-:W-:Y:S01]  /*0290*/  ELECT P0, URZ, PT ;  /* 0x00000000003f782f */ /* 0x000fe20003800000 */
[----:B------:R-:W-:-:S04]  /*02a0*/  UIADD3 UR8, -UR8, 0x100000, URZ ;  /* 0x0010000008087890 */ /* 0x000fc8000fffe13f */
[----:B------:R-:W-:Y:S02]  /*02b0*/  USHF.L.U32 UR9, UR8, 0xb, URZ ;  /* 0x0000000b08097899 */ /* 0x000fe4000800063f */
[----:B------:R-:W-:Y:S02]  /*02c0*/  USHF.L.U32 UR8, UR8, 0x1, URZ ;  /* 0x0000000108087899 */ /* 0x000fe4000800063f */
[----:B0-----:R-:W-:Y:S02]  /*02d0*/  ULEA UR7, UR7, UR4, 0x18 ;  /* 0x0000000407077291 */ /* 0x001fe4000f8ec03f */
[----:B------:R-:W-:-:S04]  /*02e0*/  UIADD3 UR4, -UR5, 0x100000, URZ ;  /* 0x0010000005047890 */ /* 0x000fc8000fffe13f */
[----:B------:R-:W-:Y:S02]  /*02f0*/  USHF.L.U32 UR5, UR4, 0xb, URZ ;  /* 0x0000000b04057899 */ /* 0x000fe4000800063f */
[----:B------:R-:W-:Y:S01]  /*0300*/  USHF.L.U32 UR4, UR4, 0x1, URZ ;  /* 0x0000000104047899 */ /* 0x000fe2000800063f */
[----:B------:R-:W0:Y:S11]  /*0310*/  FENCE.VIEW.ASYNC.S ;  /* 0x00000000000073c6 */ /* 0x000e360000000000 */
[----:B0-----:R0:W1:Y:S01]  /*0320*/  SYNCS.EXCH.64 URZ, [UR7], UR4 ;  /* 0x00000004073f75b2 */ /* 0x0010620008000100 */
[----:B------:R0:W2:Y:S01]  /*0330*/  SYNCS.EXCH.64 URZ, [UR7+0x20], UR8 ;  /* 0x00002008073f75b2 */ /* 0x0000a20008000100 */
[----:B------:R0:W3:Y:S01]  /*0340*/  SYNCS.EXCH.64 URZ, [UR7+0x8], UR4 ;  /* 0x00000804073f75b2 */ /* 0x0000e20008000100 */
[----:B------:R0:W4:Y:S01]  /*0350*/  SYNCS.EXCH.64 URZ, [UR7+0x28], UR8 ;  /* 0x00002808073f75b2 */ /* 0x0001220008000100 */
[----:B------:R0:W0:Y:S01]  /*0360*/  SYNCS.EXCH.64 URZ, [UR7+0x10], UR4 ;  /* 0x00001004073f75b2 */ /* 0x0000220008000100 */
[----:B------:R0:W0:Y:S01]  /*0370*/  SYNCS.EXCH.64 URZ, [UR7+0x30], UR8 ;  /* 0x00003008073f75b2 */ /* 0x0000220008000100 */
[----:B------:R0:W0:Y:S01]  /*0380*/  SYNCS.EXCH.64 URZ, [UR7+0x18], UR4 ;  /* 0x00001804073f75b2 */ /* 0x0000220008000100 */
[----:B------:R0:W0:Y:S01]  /*0390*/  SYNCS.EXCH.64 URZ, [UR7+0x38], UR8 ;  /* 0x00003808073f75b2 */ /* 0x0000220008000100 */
[----:B------:R-:W-:Y:S01]  /*03a0*/  NOP ;  /* 0x0000000000007918 */ /* 0x000fe20000000000 */
.L_x_2:
[----:B------:R-:W5:Y:S01]  /*03b0*/  SHFL.IDX PT, R10, R0, RZ, 0x1f ;  /* 0x00001fff000a7589 */ /* 0x000f6200000e0000 */
[----:B------:R-:W1:Y:S01]  /*03c0*/  S2UR UR15, SR_CTAID.X ;  /* 0x00000000000f79c3 */ /* 0x000e620000002500 */
[----:B------:R-:W-:Y:S02]  /*03d0*/  ELECT P0, URZ, PT ;  /* 0x00000000003f782f */ /* 0x000fe40003800000 */
[----:B------:R-:W-:Y:S01]  /*03e0*/  SHF.R.S32.HI R11, RZ, 0x1f, R6 ;  /* 0x0000001fff0b7819 */ /* 0x000fe20000011406 */
[----:B------:R1:W2:Y:S01]  /*03f0*/  SHFL.IDX PT, R8, R0, RZ, 0x1f ;  /* 0x00001fff00087589 */ /* 0x0002a200000e0000 */
[----:B------:R-:W-:Y:S02]  /*0400*/  ELECT P1, URZ, PT ;  /* 0x00000000003f782f */ /* 0x000fe40003820000 */
[----:B------:R-:W-:Y:S01]  /*0410*/  LOP3.LUT R2, R2, 0xffffff80, RZ, 0xc0, !PT ;  /* 0xffffff8002027812 */ /* 0x000fe200078ec0ff */
[----:B0-----:R-:W-:Y:S01]  /*0420*/  ULDC UR4, c[0x0][0x150] ;  /* 0x0000540000047ab9 */ /* 0x001fe20000000800 */
[----:B------:R-:W-:Y:S01]  /*0430*/  LEA.HI R11, R11, R6, RZ, 0x2 ;  /* 0x000000060b0b7211 */ /* 0x000fe200078f10ff */
[----:B------:R-:W0:Y:S01]  /*0440*/  S2UR UR8, SR_CTAID.Y ;  /* 0x00000000000879c3 */ /* 0x000e220000002600 */
[----:B------:R-:W-:Y:S01]  /*0450*/  NOP ;  /* 0x0000000000007918 */ /* 0x000fe20000000000 */
[----:B------:R-:W-:Y:S01]  /*0460*/  IMAD.IADD R4, R3, 0x1, -R2 ;  /* 0x0000000103047824 */ /* 0x000fe200078e0a02 */
[----:B------:R-:W-:Y:S01]  /*0470*/  LOP3.LUT R11, R11, 0x3ffffffc, RZ, 0xc0, !PT ;  /* 0x3ffffffc0b0b7812 */ /* 0x000fe200078ec0ff */
[----:B------:R-:W-:Y:S01]  /*0480*/  NOP ;  /* 0x0000000000007918 */ /* 0x000fe20000000000 */
[----:B------:R-:W-:Y:S01]  /*0490*/  ULDC UR17, c[0x0][0x148] ;  /* 0x0000520000117ab9 */ /* 0x000fe20000000800 */
[----:B------:R-:W-:Y:S01]  /*04a0*/  UMOV UR20, 0x80 ;  /* 0x0000008000147882 */ /* 0x000fe20000000000 */
[----:B------:R-:W-:Y:S01]  /*04b0*/  SHF.R.S32.HI R9, RZ, 0x1f, R4 ;  /* 0x0000001fff097819 */ /* 0x000fe20000011404 */
[----:B------:R-:W-:Y:S01]  /*04c0*/  IMAD.IADD R11, R6, 0x1, -R11 ;  /* 0x00000001060b7824 */ /* 0x000fe200078e0a0b */
[----:B------:R-:W-:Y:S01]  /*04d0*/  ULDC UR12, c[0x0][0x144] ;  /* 0x00005100000c7ab9 */ /* 0x000fe20000000800 */
[----:B------:R-:W3:Y:S01]  /*04e0*/  SHFL.IDX PT, R5, R5, RZ, 0x1f ;  /* 0x00001fff05057589 */ /* 0x000ee200000e0000 */
[----:B------:R-:W-:-:S02]  /*04f0*/  LEA.HI R2, R9, R4, RZ, 0x3 ;  /* 0x0000000409027211 */ /* 0x000fc400078f18ff */
[----:B------:R-:W-:Y:S02]  /*0500*/  ISETP.NE.AND P3, PT, RZ, UR19, PT ;  /* 0x00000013ff007c0c */ /* 0x000fe4000bf65270 */
[----:B-----5:R-:W-:Y:S02]  /*0510*/  ISETP.NE.OR P0, PT, R10, RZ, !P0 ;  /* 0x000000ff0a00720c */ /* 0x020fe40004705670 */
[----:B-1----:R-:W-:Y:S02]  /*0520*/  I2FP.F32.U32 R0, UR15 ;  /* 0x0000000f00007c45 */ /* 0x002fe40008201000 */
[----:B--2---:R-:W-:Y:S02]  /*0530*/  ISETP.NE.OR P1, PT, R8, RZ, !P1 ;  /* 0x000000ff0800720c */ /* 0x004fe40004f25670 */
[----:B------:R-:W-:Y:S01]  /*0540*/  SHF.R.S32.HI R7, RZ, 0x3, R2 ;  /* 0x00000003ff077819 */ /* 0x000fe20000011402 */
[----:B------:R-:W-:Y:S01]  /*0550*/  FMUL R0, R0, UR4 ;  /* 0x0000000400007c20 */ /* 0x000fe20008400000 */
[----:B------:R-:W-:Y:S01]  /*0560*/  ULDC UR4, c[0x0][0x154] ;  /* 0x0000550000047ab9 */ /* 0x000fe20000000800 */
[----:B0-----:R-:W-:-:S02]  /*0570*/  I2FP.F32.U32 R6, UR8 ;  /* 0x0000000800067c45 */ /* 0x001fc40008201000 */
[----:B------:R-:W-:Y:S02]  /*0580*/  SHF.R.S32.HI R2, RZ, 0x1f, R2 ;  /* 0x0000001fff027819 */ /* 0x000fe40000011402 */
[----:B------:R-:W-:Y:S01]  /*0590*/  VOTEU.ALL UP2, P0 ;  /* 0x00000000003f7886 */ /* 0x000fe20000040000 */
[----:B------:R-:W-:Y:S01]  /*05a0*/  FMUL R6, R6, UR4 ;  /* 0x0000000406067c20 */ /* 0x000fe20008400000 */
[----:B------:R-:W0:Y:S01]  /*05b0*/  F2I.U32.TRUNC.NTZ R0, R0 ;  /* 0x0000000000007305 */ /* 0x000e22000020f000 */
[----:B------:R-:W-:Y:S01]  /*05c0*/  LEA.HI R2, R2, R7, RZ, 0x2 ;  /* 0x0000000702027211 */ /* 0x000fe200078f10ff */
[----:B------:R-:W-:Y:S01]  /*05d0*/  VOTEU.ALL UP3, P1 ;  /* 0x00000000003f7886 */ /* 0x000fe20000860000 */
[----:B------:R-:W1:Y:S01]  /*05e0*/  @!UP2 S2UR UR11, SR_CgaCtaId ;  /* 0x00000000000ba9c3 */ /* 0x000e620000008800 */
[----:B------:R-:W-:Y:S01]  /*05f0*/  UMOV UR4, 0x20 ;  /* 0x0000002000047882 */ /* 0x000fe20000000000 */
[----:B------:R-:W-:Y:S01]  /*0600*/  LOP3.LUT R2, R2, 0xfffffffc, RZ, 0xc0, !PT ;  /* 0xfffffffc02027812 */ /* 0x000fe200078ec0ff */
[----:B------:R-:W-:Y:S01]  /*0610*/  @!UP2 UMOV UR10, 0x400 ;  /* 0x00000400000aa882 */ /* 0x000fe20000000000 */
[----:B------:R-:W-:-:S04]  /*0620*/  @!UP2 UIADD3 UR4, -UR4, 0x100000, URZ ;  /* 0x001000000404a890 */ /* 0x000fc8000fffe13f */
[----:B------:R-:W-:Y:S02]  /*0630*/  @!UP2 USHF.L.U32 UR5, UR4, 0xb, URZ ;  /* 0x0000000b0405a899 */ /* 0x000fe4000800063f */
[----:B------:R-:W-:Y:S01]  /*0640*/  @!UP2 USHF.L.U32 UR4, UR4, 0x1, URZ ;  /* 0x000000010404a899 */ /* 0x000fe2000800063f */
[----:B------:R-:W2:Y:S01]  /*0650*/  F2I.U32.TRUNC.NTZ R6, R6 ;  /* 0x0000000600067305 */ /* 0x000ea2000020f000 */
[----:B------:R-:W-:Y:S01]  /*0660*/  VOTEU.ALL UP0, P0 ;  /* 0x00000000003f7886 */ /* 0x000fe20000000000 */
[----:B------:R-:W-:Y:S01]  /*0670*/  IMAD.IADD R2, R7, 0x1, -R2 ;  /* 0x0000000107027824 */ /* 0x000fe200078e0a02 */
[----:B------:R-:W5:Y:S01]  /*0680*/  @!UP3 S2UR UR18, SR_CgaCtaId ;  /* 0x000000000012b9c3 */ /* 0x000f620000008800 */
[----:B------:R-:W-:Y:S01]  /*0690*/  VOTEU.ALL UP1, P0 ;  /* 0x00000000003f7886 */ /* 0x000fe20000020000 */
[----:B------:R-:W-:Y:S01]  /*06a0*/  @!UP3 UMOV UR16, 0x400 ;  /* 0x000004000010b882 */ /* 0x000fe20000000000 */
[----:B------:R-:W-:Y:S01]  /*06b0*/  IMAD R2, R11, 0x4, R2 ;  /* 0x000000040b027824 */ /* 0x000fe200078e0202 */
[----:B0-----:R-:W-:Y:S01]  /*06c0*/  R2UR UR7, R0 ;  /* 0x00000000000772ca */ /* 0x001fe200000e0000 */
[----:B------:R-:W-:Y:S01]  /*06d0*/  VOTEU.ALL UP4, P1 ;  /* 0x00000000003f7886 */ /* 0x000fe20000880000 */
[----:B------:R-:W-:Y:S01]  /*06e0*/  VOTEU.ALL UP5, P1 ;  /* 0x00000000003f7886 */ /* 0x000fe200008a0000 */
[----:B------:R-:W-:Y:S01]  /*06f0*/  IMAD.SHL.U32 R7, R2, 0x4, RZ ;  /* 0x0000000402077824 */ /* 0x000fe200078e00ff */
[----:B------:R-:W0:Y:S01]  /*0700*/  LDC R0, c[0x0][0x140] ;  /* 0x00005000ff007b82 */ /* 0x000e220000000800 */
[----:B------:R-:W-:-:S02]  /*0710*/  LOP3.LUT P0, RZ, R4, 0x7, RZ, 0xc0, !PT ;  /* 0x0000000704ff7812 */ /* 0x000fc4000780c0ff */
[----:B--2---:R-:W-:Y:S02]  /*0720*/  R2UR UR9, R6 ;  /* 0x00000000060972ca */ /* 0x004fe400000e0000 */
[----:B------:R-:W-:Y:S01]  /*0730*/  LOP3.LUT R22, R2, 0xc, R7, 0x78, !PT ;  /* 0x0000000c02167812 */ /* 0x000fe200078e7807 */
[----:B-1----:R-:W-:Y:S02]  /*0740*/  @!UP2 ULEA UR13, UR11, UR10, 0x18 ;  /* 0x0000000a0b0da291 */ /* 0x002fe4000f8ec03f */
[----:B------:R-:W-:-:S04]  /*0750*/  @!UP3 UIADD3 UR10, -UR20, 0x100000, URZ ;  /* 0x00100000140ab890 */ /* 0x000fc8000fffe13f */
[----:B------:R-:W-:Y:S02]  /*0760*/  @!UP3 USHF.L.U32 UR11, UR10, 0xb, URZ ;  /* 0x0000000b0a0bb899 */ /* 0x000fe4000800063f */
[----:B------:R-:W-:Y:S01]  /*0770*/  @!UP3 USHF.L.U32 UR10, UR10, 0x1, URZ ;  /* 0x000000010a0ab899 */ /* 0x000fe2000800063f */
[----:B------:R-:W-:Y:S01]  /*0780*/  ISETP.LT.U32.AND P0, PT, R22, 0x2, !P0 ;  /* 0x000000021600780c */ /* 0x000fe20004701070 */
[----:B------:R-:W-:Y:S01]  /*0790*/  UIADD3 UR7, -UR7, URZ, URZ ;  /* 0x0000003f07077290 */ /* 0x000fe2000fffe13f */
[----:B------:R-:W-:Y:S01]  /*07a0*/  VOTEU.ALL UP2, P1 ;  /* 0x00000000003f7886 */ /* 0x000fe20000840000 */
[----:B-----5:R-:W-:Y:S02]  /*07b0*/  @!UP3 ULEA UR16, UR18, UR16, 0x18 ;  /* 0x000000101210b291 */ /* 0x020fe4000f8ec03f */
[----:B------:R-:W-:Y:S01]  /*07c0*/  UIADD3 UR9, -UR9, URZ, URZ ;  /* 0x0000003f09097290 */ /* 0x000fe2000fffe13f */
[----:B------:R-:W1:Y:S02]  /*07d0*/  FENCE.VIEW.ASYNC.S ;  /* 0x00000000000073c6 */ /* 0x000e640000000000 */
[----:B-1----:R-:W1:Y:S01]  /*07e0*/  @!UP0 SYNCS.EXCH.64 URZ, [UR13+0x70], UR4 ;  /* 0x000070040d3f85b2 */ /* 0x002e620008000100 */
[----:B------:R-:W-:Y:S01]  /*07f0*/  UIMAD UR7, UR12, UR7, UR15 ;  /* 0x000000070c0772a4 */ /* 0x000fe2000f8e020f */
[----:B------:R-:W-:Y:S01]  /*0800*/  VOTEU.ALL UP3, P1 ;  /* 0x00000000003f7886 */ /* 0x000fe20000860000 */
[----:B0-----:R-:W-:Y:S01]  /*0810*/  ISETP.EQ.U32.AND P2, PT, R0, 0x1, PT ;  /* 0x000000010000780c */ /* 0x001fe20003f42070 */
[----:B------:R0:W2:Y:S01]  /*0820*/  @!UP1 SYNCS.EXCH.64 URZ, [UR13+0x78], UR4 ;  /* 0x000078040d3f95b2 */ /* 0x0000a20008000100 */
[----:B------:R-:W-:Y:S01]  /*0830*/  NOP ;  /* 0x0000000000007918 */ /* 0x000fe20000000000 */
[----:B0-----:R-:W-:Y:S01]  /*0840*/  UIMAD UR4, UR17, UR9, UR8 ;  /* 0x00000009110472a4 */ /* 0x001fe2000f8e0208 */
[----:B------:R0:W0:Y:S05]  /*0850*/  @!UP2 SYNCS.EXCH.64 URZ, [UR16+0x50], UR10 ;  /* 0x0000500a103fa5b2 */ /* 0x00002a0008000100 */
[----:B------:R-:W-:-:S04]  /*0860*/  ISETP.NE.AND P1, PT, R22, UR4, PT ;  /* 0x0000000416007c0c */ /* 0x000fc8000bf25270 */
[----:B------:R-:W-:-:S04]  /*0870*/  ISETP.EQ.OR P1, PT, RZ, UR7, !P1 ;  /* 0x00000007ff007c0c */ /* 0x000fc8000cf22670 */
[----:B------:R-:W-:-:S04]  /*0880*/  PLOP3.LUT P0, PT, P0, P1, PT, 0x80, 0x0 ;  /* 0x000000000000781c */ /* 0x000fc80000703070 */
[----:B------:R-:W-:Y:S01]  /*0890*/  P2R R99, PR, RZ, 0x1 ;  /* 0x00000001ff637803 */ /* 0x000fe20000000000 */
[----:B------:R0:W0:Y:S01]  /*08a0*/  @!UP3 SYNCS.EXCH.64 URZ, [UR16+0x58], UR10 ;  /* 0x0000580a103fb5b2 */ /* 0x0000220008000100 */
[----:B------:R0:W0:Y:S01]  /*08b0*/  @!UP4 SYNCS.EXCH.64 URZ, [UR16+0x60], UR10 ;  /* 0x0000600a103fc5b2 */ /* 0x0000220008000100 */
[----:B------:R0:W0:Y:S01]  /*08c0*/  @!UP5 SYNCS.EXCH.64 URZ, [UR16+0x68], UR10 ;  /* 0x0000680a103fd5b2 */ /* 0x0000220008000100 */
[----:B------:R-:W-:Y:S01]  /*08d0*/  NOP ;  /* 0x0000000000007918 */ /* 0x000fe20000000000 */
[----:B-123--:R-:W-:Y:S05]  /*08e0*/  @!P2 BRA `(.L_x_3) ;  /* 0x000000000008a947 */ /* 0x00efea0003800000 */
[----:B0---4-:R-:W-:Y:S01]  /*08f0*/  UCGABAR_ARV ;  /* 0x00000000000079c7 */ /* 0x011fe20008000000 */
[----:B------:R-:W-:Y:S05]  /*0900*/  BRA `(.L_x_4) ;  /* 0x0000000000047947 */ /* 0x000fea0003800000 */
.L_x_3:
[----:B0---4-:R-:W-:Y:S01]  /*0910*/  NOP ;  /* 0x0000000000007918 */ /* 0x011fe20000000000 */
.L_x_4:
[----:B------:R-:W-:Y:S01]  /*0920*/  ULDC.64 UR4, c[0x0][0x598] ;  /* 0x0001660000047ab9 */ /* 0x000fe20000000a00 */
[----:B------:R-:W-:Y:S01]  /*0930*/  ULDC.64 UR54, c[0x0][0x208] ;  /* 0x0000820000367ab9 */ /* 0x000fe20000000a00 */
[----:B------:R-:W-:-:S04]  /*0940*/  ISETP.NE.U32.AND P0, PT, RZ, UR4, PT ;  /* 0x00000004ff007c0c */ /* 0x000fc8000bf05070 */
[----:B------:R-:W-:-:S13]  /*0950*/  ISETP.NE.AND.EX P0, PT, RZ, UR5, PT, P0 ;  /* 0x00000005ff007c0c */ /* 0x000fda000bf05300 */
[----:B------:R-:W-:Y:S05]  /*0960*/  @!P0 BRA `(.L_x_5) ;  /* 0x00000000001c8947 */ /* 0x000fea0003800000 */
[----:B------:R-:W0:Y:S02]  /*0970*/  LDC.64 R6, c[0x0][0x598] ;  /* 0x00016600ff067b82 */ /* 0x000e240000000a00 */
[----:B0-----:R-:W2:Y:S02]  /*0980*/  LDG.E.64 R6, desc[UR54][R6.64] ;  /* 0x0000003606067981 */ /* 0x001ea4000c1e1b00 */
[----:B--2---:R-:W-:-:S04]  /*0990*/  ISETP.NE.U32.AND P0, PT, R6, RZ, PT ;  /* 0x000000ff0600720c */ /* 0x004fc80003f05070 */
[----:B------:R-:W-:-:S13]  /*09a0*/  ISETP.NE.AND.EX P0, PT, R7, RZ, PT, P0 ;  /* 0x000000ff0700720c */ /* 0x000fda0003f05300 */
[----:B------:R-:W-:Y:S05]  /*09b0*/  @!P0 BRA `(.L_x_5) ;  /* 0x0000000000088947 */ /* 0x000fea0003800000 */
[----:B------:R0:W5:Y:S01]  /*09c0*/  LD.E R23, desc[UR54][R6.64] ;  /* 0x0000003606177980 */ /* 0x000162000c101900 */
[----:B------:R-:W-:Y:S05]  /*09d0*/  BRA `(.L_x_6) ;  /* 0x0000000000247947 */ /* 0x000fea0003800000 */
.L_x_5:
[----:B------:R-:W-:Y:S02]  /*09e0*/  ULDC.64 UR4, c[0x0][0x588] ;  /* 0x0001620000047ab9 */ /* 0x000fe40000000a00 */
[----:B------:R-:W-:-:S04]  /*09f0*/  ISETP.NE.U32.AND P0, PT, RZ, UR4, PT ;  /* 0x00000004ff007c0c */ /* 0x000fc8000bf05070 */
[----:B------:R-:W-:-:S13]  /*0a00*/  ISETP.NE.AND.EX P0, PT, RZ, UR5, PT, P0 ;  /* 0x00000005ff007c0c */ /* 0x000fda000bf05300 */
[----:B------:R-:W-:Y:S05]  /*0a10*/  @!P0 BRA `(.L_x_7) ;  /* 0x00000000000c8947 */ /* 0x000fea0003800000 */
[----:B------:R-:W0:Y:S02]  /*0a20*/  LDC.64 R6, c[0x0][0x588] ;  /* 0x00016200ff067b82 */ /* 0x000e240000000a00 */
[----:B0-----:R1:W5:Y:S01]  /*0a30*/  LDG.E R23, desc[UR54][R6.64] ;  /* 0x0000003606177981 */ /* 0x001362000c1e1900 */
[----:B------:R-:W-:Y:S05]  /*0a40*/  BRA `(.L_x_6) ;  /* 0x0000000000087947 */ /* 0x000fea0003800000 */
.L_x_7:
[----:B------:R-:W-:Y:S02]  /*0a50*/  ULDC UR4, c[0x0][0x580] ;  /* 0x0001600000047ab9 */ /* 0x000fe40000000800 */
[----:B------:R-:W-:-:S07]  /*0a60*/  IMAD.U32 R23, RZ, RZ, UR4 ;  /* 0x00000004ff177e24 */ /* 0x000fce000f8e00ff */
.L_x_6:
[----:B------:R-:W-:Y:S02]  /*0a70*/  ULDC.64 UR4, c[0x0][0x5a0] ;  /* 0x0001680000047ab9 */ /* 0x000fe40000000a00 */
[----:B------:R-:W-:-:S04]  /*0a80*/  ISETP.NE.U32.AND P0, PT, RZ, UR4, PT ;  /* 0x00000004ff007c0c */ /* 0x000fc8000bf05070 */
[----:B------:R-:W-:-:S13]  /*0a90*/  ISETP.NE.AND.EX P0, PT, RZ, UR5, PT, P0 ;  /* 0x00000005ff007c0c */ /* 0x000fda000bf05300 */
[----:B------:R-:W-:Y:S05]  /*0aa0*/  @!P0 BRA `(.L_x_8) ;  /* 0x00000000001c8947 */ /* 0x000fea0003800000 */
[----:B01----:R-:W0:Y:S02]  /*0ab0*/  LDC.64 R6, c[0x0][0x5a0] ;  /* 0x00016800ff067b82 */ /* 0x003e240000000a00 */
[----:B0-----:R-:W2:Y:S02]  /*0ac0*/  LDG.E.64 R6, desc[UR54][R6.64] ;  /* 0x0000003606067981 */ /* 0x001ea4000c1e1b00 */
[----:B--2---:R-:W-:-:S04]  /*0ad0*/  ISETP.NE.U32.AND P0, PT, R6, RZ, PT ;  /* 0x000000ff0600720c */ /* 0x004fc80003f05070 */
[----:B------:R-:W-:-:S13]  /*0ae0*/  ISETP.NE.AND.EX P0, PT, R7, RZ, PT, P0 ;  /* 0x000000ff0700720c */ /* 0x000fda0003f05300 */
[----:B------:R-:W-:Y:S05]  /*0af0*/  @!P0 BRA `(.L_x_8) ;  /* 0x0000000000088947 */ /* 0x000fea0003800000 */
[----:B------:R0:W5:Y:S01]  /*0b00*/  LD.E R88, desc[UR54][R6.64] ;  /* 0x0000003606587980 */ /* 0x000162000c101900 */
[----:B------:R-:W-:Y:S05]  /*0b10*/  BRA `(.L_x_9) ;  /* 0x0000000000247947 */ /* 0x000fea0003800000 */
.L_x_8:
[----:B------:R-:W-:Y:S02]  /*0b20*/  ULDC.64 UR4, c[0x0][0x590] ;  /* 0x0001640000047ab9 */ /* 0x000fe40000000a00 */
[----:B------:R-:W-:-:S04]  /*0b30*/  ISETP.NE.U32.AND P0, PT, RZ, UR4, PT ;  /* 0x00000004ff007c0c */ /* 0x000fc8000bf05070 */
[----:B------:R-:W-:-:S13]  /*0b40*/  ISETP.NE.AND.EX P0, PT, RZ, UR5, PT, P0 ;  /* 0x00000005ff007c0c */ /* 0x000fda000bf05300 */
[----:B------:R-:W-:Y:S05]  /*0b50*/  @!P0 BRA `(.L_x_10) ;  /* 0x00000000000c8947 */ /* 0x000fea0003800000 */
[----:B------:R-:W2:Y:S02]  /*0b60*/  LDC.64 R88, c[0x0][0x590] ;  /* 0x00016400ff587b82 */ /* 0x000ea40000000a00 */
[----:B--2---:R2:W5:Y:S01]  /*0b70*/  LDG.E R88, desc[UR54][R88.64] ;  /* 0x0000003658587981 */ /* 0x004562000c1e1900 */
[----:B------:R-:W-:Y:S05]  /*0b80*/  BRA `(.L_x_9) ;  /* 0x0000000000087947 */ /* 0x000fea0003800000 */
.L_x_10:
[----:B------:R-:W-:Y:S02]  /*0b90*/  ULDC UR4, c[0x0][0x584] ;  /* 0x0001610000047ab9 */ /* 0x000fe40000000800 */
[----:B------:R-:W-:-:S07]  /*0ba0*/  IMAD.U32 R88, RZ, RZ, UR4 ;  /* 0x00000004ff587e24 */ /* 0x000fce000f8e00ff */
.L_x_9:
[----:B------:R-:W-:Y:S01]  /*0bb0*/  ULDC UR4, c[0x0][0x65c] ;  /* 0x0001970000047ab9 */ /* 0x000fe20000000800 */
[----:B01----:R-:W0:Y:S01]  /*0bc0*/  LDC.64 R6, c[0x0][0x650] ;  /* 0x00019400ff067b82 */ /* 0x003e220000000a00 */
[----:B------:R-:W-:Y:S01]  /*0bd0*/  UISETP.NE.AND UP2, UPT, UR4, 0x1, UPT ;  /* 0x000000010400788c */ /* 0x000fe2000bf45270 */
[----:B------:R-:W-:Y:S01]  /*0be0*/  IMAD.MOV.U32 R18, RZ, RZ, -0x1 ;  /* 0xffffffffff127424 */ /* 0x000fe200078e00ff */
[----:B------:R-:W-:Y:S01]  /*0bf0*/  UISETP.NE.AND UP0, UPT, UR19, 0x2, UPT ;  /* 0x000000021300788c */ /* 0x000fe2000bf05270 */
[----:B------:R-:W-:Y:S01]  /*0c00*/  IMAD.MOV.U32 R2, RZ, RZ, -0x1 ;  /* 0xffffffffff027424 */ /* 0x000fe200078e00ff */
[----:B------:R-:W-:Y:S01]  /*0c10*/  UP2UR UR38, UPR, URZ, 0x4 ;  /* 0x000000043f267883 */ /* 0x000fe20008000000 */
[----:B------:R-:W-:-:S06]  /*0c20*/  IMAD.MOV.U32 R19, RZ, RZ, -0x1 ;  /* 0xffffffffff137424 */ /* 0x000fcc00078e00ff */
[----:B------:R-:W-:Y:S01]  /*0c30*/  @UP2 ULDC UR12, c[0x0][0x10] ;  /* 0x00000400000c2ab9 */ /* 0x000fe20000000800 */
[----:B------:R-:W-:Y:S01]  /*0c40*/  @UP2 UMOV UR4, UR8 ;  /* 0x0000000800042c82 */ /* 0x000fe20008000000 */
[----:B------:R-:W-:Y:S01]  /*0c50*/  @UP2 UMOV UR5, URZ ;  /* 0x0000003f00052c82 */ /* 0x000fe20008000000 */
[----:B------:R-:W-:Y:S01]  /*0c60*/  @!UP2 ULDC UR16, c[0x0][0xc] ;  /* 0x000003000010aab9 */ /* 0x000fe20000000800 */
[----:B------:R-:W-:Y:S01]  /*0c70*/  @UP2 UIMAD.WIDE.U32 UR12, UR15, UR12, UR4 ;  /* 0x0000000c0f0c22a5 */ /* 0x000fe2000f8e0004 */
[----:B------:R-:W-:Y:S02]  /*0c80*/  ULDC UR10, c[0x0][0xc] ;  /* 0x00000300000a7ab9 */ /* 0x000fe40000000800 */
[----:B------:R-:W-:Y:S01]  /*0c90*/  @UP2 UMOV UR4, URZ ;  /* 0x0000003f00042c82 */ /* 0x000fe20008000000 */
[----:B------:R-:W-:Y:S01]  /*0ca0*/  UMOV UR5, URZ ;  /* 0x0000003f00057c82 */ /* 0x000fe20008000000 */
[----:B------:R-:W-:Y:S01]  /*0cb0*/  @UP2 UIADD3 UR18, UR13, UR4, URZ ;  /* 0x000000040d122290 */ /* 0x000fe2000fffe03f */
[----:B------:R-:W-:-:S02]  /*0cc0*/  ULDC UR11, c[0x0][0x10] ;  /* 0x00000400000b7ab9 */ /* 0x000fc40000000800 */
[----:B------:R-:W-:Y:S01]  /*0cd0*/  UMOV UR4, UR15 ;  /* 0x0000000f00047c82 */ /* 0x000fe20008000000 */
[----:B------:R-:W-:Y:S02]  /*0ce0*/  UIMAD.WIDE.U32 UR10, UR10, UR11, URZ ;  /* 0x0000000b0a0a72a5 */ /* 0x000fe4000f8e003f */
[----:B------:R-:W-:Y:S01]  /*0cf0*/  @!UP2 UIMAD.WIDE.U32 UR4, UR8, UR16, UR4 ;  /* 0x000000100804a2a5 */ /* 0x000fe2000f8e0004 */
[----:B------:R-:W-:Y:S02]  /*0d00*/  ULDC UR13, c[0x0][0x14] ;  /* 0x00000500000d7ab9 */ /* 0x000fe40000000800 */
[----:B------:R-:W-:Y:S02]  /*0d10*/  UIMAD.WIDE.U32 UR52, UR10, UR13, URZ ;  /* 0x0000000d0a3472a5 */ /* 0x000fe4000f8e003f */
[----:B------:R-:W-:Y:S02]  /*0d20*/  UIMAD UR39, UR11, UR13, URZ ;  /* 0x0000000d0b2772a4 */ /* 0x000fe4000f8e023f */
[----:B------:R-:W-:Y:S01]  /*0d30*/  @!UP2 UMOV UR12, UR4 ;  /* 0x00000004000cac82 */ /* 0x000fe20008000000 */
[----:B------:R-:W-:Y:S01]  /*0d40*/  @!UP2 UMOV UR18, UR5 ;  /* 0x000000050012ac82 */ /* 0x000fe20008000000 */
[----:B------:R-:W-:-:S02]  /*0d50*/  UIADD3 UR39, UR53, UR39, URZ ;  /* 0x0000002735277290 */ /* 0x000fc4000fffe03f */
[----:B------:R-:W-:-:S04]  /*0d60*/  UIADD3 UR4, UP1, UR12, UR52, URZ ;  /* 0x000000340c047290 */ /* 0x000fc8000ff3e03f */
[----:B------:R-:W-:Y:S02]  /*0d70*/  UIADD3.X UR5, UR18, UR39, URZ, UP1, !UPT ;  /* 0x0000002712057290 */ /* 0x000fe40008ffe43f */
[----:B------:R-:W-:Y:S02]  /*0d80*/  USEL UR4, UR4, UR12, !UP0 ;  /* 0x0000000c04047287 */ /* 0x000fe4000c000000 */
[----:B------:R-:W-:-:S04]  /*0d90*/  USEL UR5, UR5, UR18, !UP0 ;  /* 0x0000001205057287 */ /* 0x000fc8000c000000 */
[----:B0-----:R-:W-:Y:S01]  /*0da0*/  ISETP.LE.U32.AND P0, PT, R6, UR4, PT ;  /* 0x0000000406007c0c */ /* 0x001fe2000bf03070 */
[----:B------:R-:W-:Y:S02]  /*0db0*/  IMAD.U32 R16, RZ, RZ, UR4 ;  /* 0x00000004ff107e24 */ /* 0x000fe4000f8e00ff */
[----:B------:R-:W-:Y:S02]  /*0dc0*/  IMAD.U32 R0, RZ, RZ, UR5 ;  /* 0x00000005ff007e24 */ /* 0x000fe4000f8e00ff */
[----:B------:R-:W-:-:S03]  /*0dd0*/  IMAD.U32 R17, RZ, RZ, UR5 ;  /* 0x00000005ff117e24 */ /* 0x000fc6000f8e00ff */
[----:B------:R-:W-:Y:S02]  /*0de0*/  ISETP.GE.U32.AND.EX P0, PT, R0, R7, PT, P0 ;  /* 0x000000070000720c */ /* 0x000fe40003f06100 */
[----:B------:R-:W-:-:S11]  /*0df0*/  PRMT R0, RZ, 0x7610, R0 ;  /* 0x00007610ff007816 */ /* 0x000fd60000000000 */
[----:B------:R-:W-:Y:S05]  /*0e00*/  @P0 BRA `(.L_x_11) ;  /* 0x0000000400500947 */ /* 0x000fea0003800000 */
[----:B------:R-:W-:Y:S01]  /*0e10*/  ULDC.64 UR18, c[0x0][0x628] ;  /* 0x00018a0000127ab9 */ /* 0x000fe20000000a00 */
[C---:B------:R-:W-:Y:S01]  /*0e20*/  R2UR UR20, R16.reuse ;  /* 0x00000000101472ca */ /* 0x040fe200000e0000 */
[----:B------:R-:W-:Y:S01]  /*0e30*/  ULDC UR16, c[0x0][0x630] ;  /* 0x00018c0000107ab9 */ /* 0x000fe20000000800 */
[----:B------:R-:W-:Y:S02]  /*0e40*/  ISETP.NE.U32.AND P0, PT, RZ, UR18, PT ;  /* 0x00000012ff007c0c */ /* 0x000fe4000bf05070 */
[----:B------:R-:W-:Y:S02]  /*0e50*/  R2UR UR4, R16 ;  /* 0x00000000100472ca */ /* 0x000fe400000e0000 */
[----:B------:R-:W-:Y:S02]  /*0e60*/  ISETP.NE.AND.EX P0, PT, RZ, UR19, PT, P0 ;  /* 0x00000013ff007c0c */ /* 0x000fe4000bf05300 */
[----:B------:R-:W-:-:S11]  /*0e70*/  R2UR UR5, R17 ;  /* 0x00000000110572ca */ /* 0x000fd600000e0000 */
[----:B------:R-:W-:Y:S05]  /*0e80*/  @!P0 BRA `(.L_x_12) ;  /* 0x0000000000308947 */ /* 0x000fea0003800000 */
[----:B------:R-:W-:Y:S01]  /*0e90*/  R2UR UR4, R16 ;  /* 0x00000000100472ca */ /* 0x000fe200000e0000 */
[----:B------:R-:W-:Y:S01]  /*0ea0*/  ULDC UR12, c[0x0][0x634] ;  /* 0x00018d00000c7ab9 */ /* 0x000fe20000000800 */
[----:B------:R-:W-:-:S11]  /*0eb0*/  R2UR UR15, R17 ;  /* 0x00000000110f72ca */ /* 0x000fd600000e0000 */
[----:B------:R-:W-:-:S04]  /*0ec0*/  UIADD3 UR12, UP1, UR4, UR12, URZ ;  /* 0x0000000c040c7290 */ /* 0x000fc8000ff3e03f */
[----:B------:R-:W-:-:S04]  /*0ed0*/  UIADD3.X UR15, URZ, UR15, URZ, UP1, !UPT ;  /* 0x0000000f3f0f7290 */ /* 0x000fc80008ffe43f */
[----:B------:R-:W-:-:S04]  /*0ee0*/  UIMAD.WIDE.U32 UR4, UR15, UR18, URZ ;  /* 0x000000120f0472a5 */ /* 0x000fc8000f8e003f */
[----:B------:R-:W-:Y:S02]  /*0ef0*/  UIMAD.WIDE.U32 UR10, UP1, UR12, UR19, UR4 ;  /* 0x000000130c0a72a5 */ /* 0x000fe4000f820004 */
[----:B------:R-:W-:Y:S02]  /*0f00*/  UIMAD.WIDE.U32 UR4, UR12, UR18, URZ ;  /* 0x000000120c0472a5 */ /* 0x000fe4000f8e003f */
[----:B------:R-:W-:Y:S02]  /*0f10*/  UIADD3.X UR13, URZ, URZ, URZ, UP1, !UPT ;  /* 0x0000003f3f0d7290 */ /* 0x000fe40008ffe43f */
[----:B------:R-:W-:Y:S01]  /*0f20*/  UIADD3 URZ, UP1, UR5, UR10, URZ ;  /* 0x0000000a053f7290 */ /* 0x000fe2000ff3e03f */
[----:B------:R-:W-:-:S03]  /*0f30*/  UMOV UR12, UR11 ;  /* 0x0000000b000c7c82 */ /* 0x000fc60008000000 */
[----:B------:R-:W-:-:S12]  /*0f40*/  UIMAD.WIDE.U32.X UR4, UR15, UR19, UR12, UP1 ;  /* 0x000000130f0472a5 */ /* 0x000fd800088e040c */
.L_x_12:
[----:B------:R-:W-:Y:S01]  /*0f50*/  USHF.R.U64 UR4, UR4, UR16, UR5 ;  /* 0x0000001004047299 */ /* 0x000fe20008001205 */
[----:B------:R-:W-:Y:S01]  /*0f60*/  R2UR UR11, R17 ;  /* 0x00000000110b72ca */ /* 0x000fe200000e0000 */
[----:B------:R-:W-:Y:S02]  /*0f70*/  USHF.R.U32.HI UR5, URZ, UR16, UR5 ;  /* 0x000000103f057299 */ /* 0x000fe40008011605 */
[----:B------:R-:W-:Y:S01]  /*0f80*/  UIADD3 UR12, UP1, URZ, -UR4, URZ ;  /* 0x800000043f0c7290 */ /* 0x000fe2000ff3e03f */
[----:B------:R-:W-:Y:S01]  /*0f90*/  ULDC.64 UR18, c[0x0][0x620] ;  /* 0x0001880000127ab9 */ /* 0x000fe20000000a00 */
[----:B------:R-:W-:Y:S02]  /*0fa0*/  UISETP.NE.AND UP2, UPT, UR38, URZ, UPT ;  /* 0x0000003f2600728c */ /* 0x000fe4000bf45270 */
[----:B------:R-:W-:Y:S01]  /*0fb0*/  UIADD3.X UR5, URZ, ~UR5, URZ, UP1, !UPT ;  /* 0x800000053f057290 */ /* 0x000fe20008ffe43f */
[----:B------:R-:W-:Y:S01]  /*0fc0*/  UMOV UR10, UR20 ;  /* 0x00000014000a7c82 */ /* 0x000fe20008000000 */
[----:B------:R-:W-:-:S02]  /*0fd0*/  ULDC UR13, c[0x0][0x618] ;  /* 0x00018600000d7ab9 */ /* 0x000fc40000000800 */
[----:B------:R-:W-:Y:S02]  /*0fe0*/  UIMAD UR5, UR5, UR18, URZ ;  /* 0x00000012050572a4 */ /* 0x000fe4000f8e023f */
[----:B------:R-:W-:Y:S02]  /*0ff0*/  UIMAD.WIDE.U32 UR10, UR12, UR18, UR10 ;  /* 0x000000120c0a72a5 */ /* 0x000fe4000f8e000a */
[----:B------:R-:W-:Y:S02]  /*1000*/  UIMAD UR12, UR12, UR19, UR5 ;  /* 0x000000130c0c72a4 */ /* 0x000fe4000f8e0205 */
[----:B------:R-:W-:Y:S02]  /*1010*/  @UP2 UIMAD UR7, UR17, UR9, UR8 ;  /* 0x00000009110722a4 */ /* 0x000fe4000f8e0208 */
[----:B------:R-:W-:Y:S01]  /*1020*/  UIADD3 UR11, UR11, UR12, URZ ;  /* 0x0000000c0b0b7290 */ /* 0x000fe2000fffe03f */
[----:B------:R-:W-:Y:S01]  /*1030*/  ULDC.64 UR8, c[0x0][0x640] ;  /* 0x0001900000087ab9 */ /* 0x000fe20000000a00 */
[----:B------:R-:W-:-:S02]  /*1040*/  ULDC UR15, c[0x0][0x608] ;  /* 0x00018200000f7ab9 */ /* 0x000fc40000000800 */
[----:B------:R-:W-:Y:S01]  /*1050*/  USHF.R.U64 UR20, UR10, UR13, UR11 ;  /* 0x0000000d0a147299 */ /* 0x000fe2000800120b */
[----:B------:R-:W-:Y:S01]  /*1060*/  ISETP.NE.U32.AND P0, PT, RZ, UR8, PT ;  /* 0x00000008ff007c0c */ /* 0x000fe2000bf05070 */
[----:B------:R-:W-:Y:S01]  /*1070*/  USHF.R.U32.HI UR11, URZ, UR13, UR11 ;  /* 0x0000000d3f0b7299 */ /* 0x000fe2000801160b */
[----:B------:R-:W-:Y:S02]  /*1080*/  ULDC UR21, c[0x0][0x658] ;  /* 0x0001960000157ab9 */ /* 0x000fe40000000800 */
[----:B------:R-:W-:Y:S01]  /*1090*/  ISETP.NE.AND.EX P0, PT, RZ, UR9, PT, P0 ;  /* 0x00000009ff007c0c */ /* 0x000fe2000bf05300 */
[----:B------:R-:W-:Y:S02]  /*10a0*/  USHF.R.U64 UR25, UR20, UR15, UR11 ;  /* 0x0000000f14197299 */ /* 0x000fe4000800120b */
[----:B------:R-:W-:Y:S01]  /*10b0*/  USHF.R.U32.HI UR11, URZ, UR15, UR11 ;  /* 0x0000000f3f0b7299 */ /* 0x000fe2000801160b */
[----:B------:R-:W-:Y:S01]  /*10c0*/  UMOV UR10, 0xffffffff ;  /* 0xffffffff000a7882 */ /* 0x000fe20000000000 */
[----:B------:R-:W-:Y:S01]  /*10d0*/  ULDC UR5, c[0x0][0x600] ;  /* 0x0001800000057ab9 */ /* 0x000fe20000000800 */
[----:B------:R-:W-:-:S02]  /*10e0*/  USHF.L.U32 UR10, UR10, UR21, URZ ;  /* 0x000000150a0a7299 */ /* 0x000fc4000800063f */
[----:B------:R-:W-:Y:S02]  /*10f0*/  USHF.R.U64 UR26, UR25, UR21, UR11 ;  /* 0x00000015191a7299 */ /* 0x000fe4000800120b */
[----:B------:R-:W-:Y:S02]  /*1100*/  ULOP3.LUT UR15, URZ, UR10, URZ, 0x33, !UPT ;  /* 0x0000000a3f0f7292 */ /* 0x000fe4000f8e333f */
[----:B------:R-:W-:Y:S02]  /*1110*/  UIADD3 UR19, UR5, -0x1, URZ ;  /* 0xffffffff05137890 */ /* 0x000fe4000fffe03f */
[----:B------:R-:W-:Y:S01]  /*1120*/  USHF.R.U32.HI UR11, URZ, UR21, UR11 ;  /* 0x000000153f0b7299 */ /* 0x000fe2000801160b */
[----:B------:R-:W-:Y:S01]  /*1130*/  ULDC UR22, c[0x0][0x648] ;  /* 0x0001920000167ab9 */ /* 0x000fe20000000800 */
[----:B------:R-:W-:Y:S01]  /*1140*/  ULDC UR23, c[0x0][0x638] ;  /* 0x00018e0000177ab9 */ /* 0x000fe20000000800 */
[----:B------:R-:W-:Y:S01]  /*1150*/  UMOV UR24, 0x1 ;  /* 0x0000000100187882 */ /* 0x000fe20000000000 */
[----:B------:R-:W-:Y:S01]  /*1160*/  UMOV UR10, UR26 ;  /* 0x0000001a000a7c82 */ /* 0x000fe20008000000 */
[----:B------:R-:W-:Y:S07]  /*1170*/  @!P0 BRA `(.L_x_13) ;  /* 0x0000000000308947 */ /* 0x000fee0003800000 */
[----:B------:R-:W-:Y:S02]  /*1180*/  ULDC UR16, c[0x0][0x64c] ;  /* 0x0001930000107ab9 */ /* 0x000fe40000000800 */
        /* <DEDUP_REMOVED lines=8> */
[----:B------:R-:W-:-:S07]  /*1210*/  UIMAD.WIDE.U32.X UR8, UR18, UR9, UR16, UP1 ;  /* 0x00000009120872a5 */ /* 0x000fce00088e0410 */
[----:B------:R-:W-:Y:S01]  /*1220*/  UMOV UR10, UR8 ;  /* 0x00000008000a7c82 */ /* 0x000fe20008000000 */
[----:B------:R-:W-:-:S05]  /*1230*/  UMOV UR11, UR9 ;  /* 0x00000009000b7c82 */ /* 0x000fca0008000000 */
.L_x_13:
[----:B------:R-:W-:Y:S01]  /*1240*/  USHF.R.U64 UR9, UR10, UR22, UR11 ;  /* 0x000000160a097299 */ /* 0x000fe2000800120b */
[----:B------:R-:W-:Y:S01]  /*1250*/  IMAD.MOV.U32 R0, RZ, RZ, 0x1 ;  /* 0x00000001ff007424 */ /* 0x000fe200078e00ff */
[----:B------:R-:W-:Y:S01]  /*1260*/  USHF.L.U32 UR8, UR24, UR21, URZ ;  /* 0x0000001518087299 */ /* 0x000fe2000800063f */
[----:B------:R-:W-:Y:S01]  /*1270*/  IMAD.U32 R19, RZ, RZ, UR4 ;  /* 0x00000004ff137e24 */ /* 0x000fe2000f8e00ff */
[----:B------:R-:W-:Y:S02]  /*1280*/  ULOP3.LUT UR15, UR25, UR15, URZ, 0xc0, !UPT ;  /* 0x0000000f190f7292 */ /* 0x000fe4000f8ec03f */
[----:B------:R-:W-:Y:S02]  /*1290*/  UIADD3 UR10, -UR9, URZ, URZ ;  /* 0x0000003f090a7290 */ /* 0x000fe4000fffe13f */
[----:B------:R-:W-:Y:S02]  /*12a0*/  UIMAD UR15, UR8, UR9, UR15 ;  /* 0x00000009080f72a4 */ /* 0x000fe4000f8e020f */
[----:B------:R-:W-:-:S02]  /*12b0*/  ULOP3.LUT UR19, UR20, UR19, URZ, 0xc0, !UPT ;  /* 0x0000001314137292 */ /* 0x000fc4000f8ec03f */
[----:B------:R-:W-:Y:S01]  /*12c0*/  UIMAD UR8, UR10, UR23, UR26 ;  /* 0x000000170a0872a4 */ /* 0x000fe2000f8e021a */
[----:B------:R-:W-:Y:S01]  /*12d0*/  ULDC UR9, c[0x0][0x610] ;  /* 0x0001840000097ab9 */ /* 0x000fe20000000800 */
[----:B------:R-:W-:Y:S02]  /*12e0*/  UISETP.NE.AND UP1, UPT, UR38, URZ, UPT ;  /* 0x0000003f2600728c */ /* 0x000fe4000bf25270 */
[----:B------:R-:W-:Y:S02]  /*12f0*/  UIMAD UR7, UR15, UR9, UR7 ;  /* 0x000000090f0772a4 */ /* 0x000fe4000f8e0207 */
[----:B------:R-:W-:-:S04]  /*1300*/  UIMAD UR8, UR8, UR5, UR19 ;  /* 0x00000005080872a4 */ /* 0x000fc8000f8e0213 */
[----:B------:R-:W-:Y:S02]  /*1310*/  USEL UR5, UR8, UR7, !UP1 ;  /* 0x0000000708057287 */ /* 0x000fe4000c800000 */
[----:B------:R-:W-:-:S04]  /*1320*/  USEL UR7, UR7, UR8, !UP1 ;  /* 0x0000000807077287 */ /* 0x000fc8000c800000 */
[----:B------:R-:W-:Y:S02]  /*1330*/  IMAD.U32 R2, RZ, RZ, UR5 ;  /* 0x00000005ff027e24 */ /* 0x000fe4000f8e00ff */
[----:B------:R-:W-:-:S07]  /*1340*/  IMAD.U32 R18, RZ, RZ, UR7 ;  /* 0x00000007ff127e24 */ /* 0x000fce000f8e00ff */
.L_x_11:
[----:B------:R-:W-:Y:S05]  /*1350*/  @!P2 BRA `(.L_x_14) ;  /* 0x00000000000ca947 */ /* 0x000fea0003800000 */
[----:B------:R-:W-:Y:S01]  /*1360*/  UCGABAR_WAIT ;  /* 0x0000000000007dc7 */ /* 0x000fe20008000000 */
[----:B------:R-:W-:Y:S01]  /*1370*/  CCTL.IVALL ;  /* 0x00000000ff00798f */ /* 0x000fe20002000000 */
[----:B------:R-:W-:Y:S05]  /*1380*/  BRA `(.L_x_15) ;  /* 0x0000000000047947 */ /* 0x000fea0003800000 */
.L_x_14:
[----:B------:R-:W-:Y:S06]  /*1390*/  BAR.SYNC.DEFER_BLOCKING 0x0 ;  /* 0x0000000000007b1d */ /* 0x000fec0000010000 */
.L_x_15:
[----:B------:R-:W-:Y:S02]  /*13a0*/  ULDC UR4, c[0x0][0x28c] ;  /* 0x0000a30000047ab9 */ /* 0x000fe40000000800 */
[----:B------:R-:W-:-:S04]  /*13b0*/  UIADD3 UR4, UR4, 0x7f, URZ ;  /* 0x0000007f04047890 */ /* 0x000fc8000fffe03f */
[----:B------:R-:W-:-:S04]  /*13c0*/  USHF.R.S32.HI UR5, URZ, 0x1f, UR4 ;  /* 0x0000001f3f057899 */ /* 0x000fc80008011404 */
[----:B------:R-:W-:-:S04]  /*13d0*/  ULEA.HI UR5, UR5, UR4, URZ, 0x7 ;  /* 0x0000000405057291 */ /* 0x000fc8000f8f383f */
[----:B------:R-:W-:Y:S01]  /*13e0*/  USHF.R.S32.HI UR37, URZ, 0x7, UR5 ;  /* 0x000000073f257899 */ /* 0x000fe20008011405 */
[----:B------:R-:W-:Y:S11]  /*13f0*/  @!P3 BRA `(.L_x_16) ;  /* 0x000000580094b947 */ /* 0x000ff60003800000 */
[----:B------:R-:W-:-:S06]  /*1400*/  UISETP.GT.U32.AND UP1, UPT, UR14, 0x1, UPT ;  /* 0x000000010e00788c */ /* 0x000fcc000bf24070 */
[----:B------:R-:W-:-:S13]  /*1410*/  PLOP3.LUT P0, PT, PT, PT, UP1, 0x80, 0x0 ;  /* 0x000000000000781c */ /* 0x000fda0003f0f018 */
[----:B------:R-:W-:Y:S05]  /*1420*/  @P0 EXIT ;  /* 0x000000000000094d */ /* 0x000fea0003800000 */
.L_x_17:
[----:B------:R-:W-:-:S08]  /*1430*/  NOP ;  /* 0x0000000000007918 */ /* 0x000fd00000000000 */
[----:B------:R-:W0:Y:S02]  /*1440*/  USETMAXREG.TRY_ALLOC.CTAPOOL UP1, 0xe8 ;  /* 0x000000e8000079c8 */ /* 0x000e240008020600 */
[----:B0-----:R-:W-:-:S13]  /*1450*/  PLOP3.LUT P0, PT, PT, PT, UP1, 0x80, 0x0 ;  /* 0x000000000000781c */ /* 0x001fda0003f0f018 */
[----:B------:R-:W-:Y:S05]  /*1460*/  @!P0 BRA `(.L_x_17) ;  /* 0xfffffffc00f08947 */ /* 0x000fea000383ffff */
[----:B------:R-:W-:-:S13]  /*1470*/  LOP3.LUT P0, RZ, R0, 0xff, RZ, 0xc0, !PT ;  /* 0x000000ff00ff7812 */ /* 0x000fda000780c0ff */
[----:B------:R-:W-:Y:S05]  /*1480*/  @!P0 EXIT ;  /* 0x000000000000894d */ /* 0x000fea0003800000 */
[----:B------:R-:W0:Y:S01]  /*1490*/  S2UR UR5, SR_CgaCtaId ;  /* 0x00000000000579c3 */ /* 0x000e220000008800 */
[CC--:B------:R-:W-:Y:S01]  /*14a0*/  LEA.HI R0, R9.reuse, R4.reuse, RZ, 0x2 ;  /* 0x0000000409007211 */ /* 0x0c0fe200078f10ff */
[----:B------:R-:W-:Y:S01]  /*14b0*/  UMOV UR42, 0x400 ;  /* 0x00000400002a7882 */ /* 0x000fe20000000000 */
[----:B------:R-:W-:Y:S01]  /*14c0*/  LEA.HI R9, R9, R4, RZ, 0x5 ;  /* 0x0000000409097211 */ /* 0x000fe200078f28ff */
[----:B------:R-:W-:Y:S01]  /*14d0*/  USHF.R.U32.HI UR4, URZ, 0x2, UR37 ;  /* 0x000000023f047899 */ /* 0x000fe20008011625 */
[--C-:B------:R-:W-:Y:S01]  /*14e0*/  SHF.R.S32.HI R90, RZ, 0x2, R0.reuse ;  /* 0x00000002ff5a7819 */ /* 0x100fe20000011400 */
[----:B------:R-:W-:Y:S01]  /*14f0*/  ULOP3.LUT UR45, UR37, 0x3, URZ, 0xc0, !UPT ;  /* 0x00000003252d7892 */ /* 0x000fe2000f8ec03f */
[----:B------:R-:W-:Y:S01]  /*1500*/  SHF.R.S32.HI R3, RZ, 0x1f, R0 ;  /* 0x0000001fff037819 */ /* 0x000fe20000011400 */
[----:B------:R-:W2:Y:S01]  /*1510*/  LDC.64 R94, c[0x0][0x5c8] ;  /* 0x00017200ff5e7b82 */ /* 0x000ea20000000a00 */
[----:B------:R-:W-:Y:S01]  /*1520*/  SHF.R.S32.HI R9, RZ, 0x5, R9 ;  /* 0x00000005ff097819 */ /* 0x000fe20000011409 */
[----:B------:R-:W-:Y:S01]  /*1530*/  UISETP.LT.AND UP1, UPT, UR37, 0x1, UPT ;  /* 0x000000012500788c */ /* 0x000fe2000bf21270 */
[----:B------:R-:W-:Y:S01]  /*1540*/  LEA.HI R3, R3, R90, RZ, 0x3 ;  /* 0x0000005a03037211 */ /* 0x000fe200078f18ff */
[----:B------:R-:W-:Y:S01]  /*1550*/  ULOP3.LUT UR4, UR4, 0x1, URZ, 0xc0, !UPT ;  /* 0x0000000104047892 */ /* 0x000fe2000f8ec03f */
[----:B------:R-:W-:-:S02]  /*1560*/  ULDC UR44, c[0x0][0x658] ;  /* 0x00019600002c7ab9 */ /* 0x000fc40000000800 */
[----:B------:R-:W-:Y:S01]  /*1570*/  LOP3.LUT R3, R3, 0xfffffff8, RZ, 0xc0, !PT ;  /* 0xfffffff803037812 */ /* 0x000fe200078ec0ff */
[----:B------:R-:W1:Y:S01]  /*1580*/  LDC R6, c[0x0][0x288] ;  /* 0x0000a200ff067b82 */ /* 0x000e620000000800 */
[----:B------:R-:W-:Y:S01]  /*1590*/  UMOV UR6, 0xffffffff ;  /* 0xffffffff00067882 */ /* 0x000fe20000000000 */
[----:B------:R-:W-:Y:S01]  /*15a0*/  ULDC UR8, c[0x0][0x284] ;  /* 0x0000a10000087ab9 */ /* 0x000fe20000000800 */
[----:B------:R-:W-:Y:S01]  /*15b0*/  USEL UR45, UR45, URZ, !UP0 ;  /* 0x0000003f2d2d7287 */ /* 0x000fe2000c000000 */
[----:B------:R-:W-:Y:S01]  /*15c0*/  IMAD.IADD R90, R90, 0x1, -R3 ;  /* 0x000000015a5a7824 */ /* 0x000fe200078e0a03 */
[----:B------:R-:W-:Y:S01]  /*15d0*/  LOP3.LUT R3, R0, 0xfffffffc, RZ, 0xc0, !PT ;  /* 0xfffffffc00037812 */ /* 0x000fe200078ec0ff */
[----:B------:R-:W-:Y:S01]  /*15e0*/  VIADD R0, R5, 0xffffffff ;  /* 0xffffffff05007836 */ /* 0x000fe20000000000 */
[----:B------:R-:W-:Y:S01]  /*15f0*/  USEL UR46, UR37, 0x1, UP1 ;  /* 0x00000001252e7887 */ /* 0x000fe20008800000 */
[--C-:B------:R-:W-:Y:S01]  /*1600*/  IMAD R98, R9, -0x10, -R90.reuse ;  /* 0xfffffff009627824 */ /* 0x100fe200078e0a5a */
[----:B0-----:R-:W-:Y:S01]  /*1610*/  ULEA UR42, UR5, UR42, 0x18 ;  /* 0x0000002a052a7291 */ /* 0x001fe2000f8ec03f */
[----:B------:R-:W-:Y:S01]  /*1620*/  IMAD.IADD R3, R4, 0x1, -R3 ;  /* 0x0000000104037824 */ /* 0x000fe200078e0a03 */
[C---:B------:R-:W-:Y:S01]  /*1630*/  ISETP.NE.AND P0, PT, R0.reuse, RZ, PT ;  /* 0x000000ff0000720c */ /* 0x040fe20003f05270 */
[----:B------:R-:W-:Y:S01]  /*1640*/  IMAD.SHL.U32 R0, R0, 0x8, RZ ;  /* 0x0000000800007824 */ /* 0x000fe200078e00ff */
[----:B------:R-:W-:Y:S01]  /*1650*/  UIADD3 UR50, UR42, 0x50, URZ ;  /* 0x000000502a327890 */ /* 0x000fe2000fffe03f */
[--C-:B------:R-:W-:Y:S01]  /*1660*/  SHF.R.S32.HI R91, RZ, 0x1f, R90.reuse ;  /* 0x0000001fff5b7819 */ /* 0x100fe2000001145a */
[----:B------:R-:W-:Y:S01]  /*1670*/  IMAD.SHL.U32 R92, R3, 0x2, RZ ;  /* 0x00000002035c7824 */ /* 0x000fe200078e00ff */
[----:B------:R-:W-:Y:S01]  /*1680*/  USHF.L.U32 UR6, UR6, UR44, URZ ;  /* 0x0000002c06067299 */ /* 0x000fe2000800063f */
[----:B------:R-:W-:Y:S01]  /*1690*/  LOP3.LUT R0, R0, 0x8, RZ, 0xc0, !PT ;  /* 0x0000000800007812 */ /* 0x000fe200078ec0ff */
[----:B------:R-:W-:Y:S01]  /*16a0*/  UISETP.EQ.U32.AND UP0, UPT, UR4, 0x1, !UP0 ;  /* 0x000000010400788c */ /* 0x000fe2000c702070 */
[C---:B--2---:R-:W-:Y:S01]  /*16b0*/  SHF.L.U64.HI R89, R94.reuse, 0x3, R95 ;  /* 0x000000035e597819 */ /* 0x044fe2000001025f */
[----:B------:R-:W-:Y:S01]  /*16c0*/  IMAD.WIDE R90, R9, 0x10, R90 ;  /* 0x00000010095a7825 */ /* 0x000fe200078e025a */
[----:B------:R-:W-:Y:S01]  /*16d0*/  SEL R100, RZ, 0x1, P0 ;  /* 0x00000001ff647807 */ /* 0x000fe20000000000 */
[----:B------:R-:W-:Y:S01]  /*16e0*/  ULDC UR43, c[0x0][0x600] ;  /* 0x00018000002b7ab9 */ /* 0x000fe20000000800 */
[----:B------:R-:W-:Y:S01]  /*16f0*/  LEA R96, R5, UR50, 0x3 ;  /* 0x0000003205607c11 */ /* 0x000fe2000f8e18ff */
[----:B------:R-:W-:Y:S01]  /*1700*/  IMAD.SHL.U32 R94, R94, 0x8, RZ ;  /* 0x000000085e5e7824 */ /* 0x000fe200078e00ff */
[C---:B------:R-:W-:Y:S01]  /*1710*/  LOP3.LUT R101, R0.reuse, 0x8, RZ, 0x3c, !PT ;  /* 0x0000000800657812 */ /* 0x040fe200078e3cff */
[----:B-1----:R-:W-:Y:S01]  /*1720*/  IMAD R95, R3, -0x2, R6 ;  /* 0xfffffffe035f7824 */ /* 0x002fe200078e0206 */
[----:B------:R-:W-:Y:S01]  /*1730*/  LOP3.LUT R97, R0, 0x18, RZ, 0x3c, !PT ;  /* 0x0000001800617812 */ /* 0x000fe200078e3cff */
[----:B------:R-:W-:Y:S01]  /*1740*/  VIADD R98, R98, UR8 ;  /* 0x0000000862627c36 */ /* 0x000fe20008000000 */
[----:B------:R-:W-:Y:S01]  /*1750*/  SHF.R.S32.HI R93, RZ, 0x1f, R92 ;  /* 0x0000001fff5d7819 */ /* 0x000fe2000001145c */
[----:B------:R-:W-:Y:S01]  /*1760*/  UMOV UR7, 0x1 ;  /* 0x0000000100077882 */ /* 0x000fe20000000000 */
[----:B------:R-:W-:-:S02]  /*1770*/  ULOP3.LUT UR49, UR40, 0x1, URZ, 0xfc, !UPT ;  /* 0x0000000128317892 */ /* 0x000fc4000f8efc3f */
[----:B------:R-:W-:Y:S02]  /*1780*/  USHF.L.U32 UR36, UR37, 0x1, URZ ;  /* 0x0000000125247899 */ /* 0x000fe4000800063f */
[----:B------:R-:W-:Y:S02]  /*1790*/  USHF.L.U64.HI UR41, UR52, 0x1, UR39 ;  /* 0x0000000134297899 */ /* 0x000fe40008010227 */
[----:B------:R-:W-:Y:S02]  /*17a0*/  UIADD3 UR43, UR43, -0x1, URZ ;  /* 0xffffffff2b2b7890 */ /* 0x000fe4000fffe03f */
[----:B------:R-:W-:Y:S02]  /*17b0*/  USHF.L.U32 UR44, UR7, UR44, URZ ;  /* 0x0000002c072c7299 */ /* 0x000fe4000800063f */
[----:B------:R-:W-:Y:S02]  /*17c0*/  UIADD3 UR46, -UR46, UR37, URZ ;  /* 0x000000252e2e7290 */ /* 0x000fe4000fffe13f */
[----:B------:R-:W-:-:S02]  /*17d0*/  ULOP3.LUT UR47, URZ, UR6, URZ, 0x33, !UPT ;  /* 0x000000063f2f7292 */ /* 0x000fc4000f8e333f */
[----:B------:R-:W-:-:S12]  /*17e0*/  USEL UR48, URZ, 0x1, !UP0 ;  /* 0x000000013f307887 */ /* 0x000fd8000c000000 */
.L_x_165:
[----:B------:R-:W-:-:S04]  /*17f0*/  SHF.L.U32 R3, R100, 0x1f, RZ ;  /* 0x0000001f64037819 */ /* 0x000fc800000006ff */
[----:B------:R-:W0:Y:S02]  /*1800*/  SYNCS.PHASECHK.TRANS64.TRYWAIT P0, [R96+URZ+-0x8], R3 ;  /* 0xfffff803600075a7 */ /* 0x000e24000800017f */
[----:B012345:R-:W-:Y:S05]  /*1810*/  @!P0 BRA `(.L_x_18) ;  /* 0x0000006400d08947 */ /* 0x03ffea0003800000 */
.L_x_187:
[----:B------:R-:W-:Y:S02]  /*1820*/  ULDC UR4, c[0x0][0x28c] ;  /* 0x0000a30000047ab9 */ /* 0x000fe40000000800 */
[----:B------:R-:W-:-:S13]  /*1830*/  ISETP.LT.AND P0, PT, RZ, UR4, PT ;  /* 0x00000004ff007c0c */ /* 0x000fda000bf01270 */
[----:B------:R-:W-:Y:S05]  /*1840*/  @P0 BRA `(.L_x_19) ;  /* 0x0000000000400947 */ /* 0x000fea0003800000 */
[----:B------:R-:W-:Y:S01]  /*1850*/  MOV R0, 0x0 ;  /* 0x0000000000007802 */ /* 0x000fe20000000f00 */
[----:B------:R-:W-:Y:S01]  /*1860*/  ULDC.64 UR4, c[0x4][0x68] ;  /* 0x01001a0000047ab9 */ /* 0x000fe20000000a00 */
[----:B------:R-:W-:Y:S01]  /*1870*/  ULDC.64 UR6, c[0x4][0x8] ;  /* 0x0100020000067ab9 */ /* 0x000fe20000000a00 */
[----:B------:R-:W-:Y:S01]  /*1880*/  IMAD.U32 R4, RZ, RZ, UR4 ;  /* 0x00000004ff047e24 */ /* 0x000fe2000f8e00ff */
[----:B------:R1:W2:Y:S01]  /*1890*/  LDC.64 R14, c[0x4][R0] ;  /* 0x01000000000e7b82 */ /* 0x0002a20000000a00 */
[----:B------:R-:W-:Y:S01]  /*18a0*/  IMAD.U32 R5, RZ, RZ, UR5 ;  /* 0x00000005ff057e24 */ /* 0x000fe2000f8e00ff */
[----:B------:R-:W-:Y:S01]  /*18b0*/  ULDC.64 UR4, c[0x4][0x70] ;  /* 0x01001c0000047ab9 */ /* 0x000fe20000000a00 */
[----:B------:R-:W-:Y:S02]  /*18c0*/  IMAD.U32 R10, RZ, RZ, UR6 ;  /* 0x00000006ff0a7e24 */ /* 0x000fe4000f8e00ff */
[----:B------:R-:W-:Y:S02]  /*18d0*/  IMAD.U32 R6, RZ, RZ, UR4 ;  /* 0x00000004ff067e24 */ /* 0x000fe4000f8e00ff */
[----:B------:R-:W-:-:S02]  /*18e0*/  IMAD.U32 R7, RZ, RZ, UR5 ;  /* 0x00000005ff077e24 */ /* 0x000fc4000f8e00ff */
[----:B------:R-:W-:Y:S02]  /*18f0*/  IMAD.U32 R11, RZ, RZ, UR7 ;  /* 0x00000007ff0b7e24 */ /* 0x000fe4000f8e00ff */
[----:B------:R-:W-:Y:S02]  /*1900*/  IMAD.MOV.U32 R8, RZ, RZ, 0x1e1 ;  /* 0x000001e1ff087424 */ /* 0x000fe400078e00ff */
[----:B------:R-:W-:Y:S02]  /*1910*/  IMAD.MOV.U32 R12, RZ, RZ, 0x1 ;  /* 0x00000001ff0c7424 */ /* 0x000fe400078e00ff */
[----:B-1----:R-:W-:-:S07]  /*1920*/  IMAD.MOV.U32 R13, RZ, RZ, RZ ;  /* 0x000000ffff0d7224 */ /* 0x002fce00078e00ff */
[----:B------:R-:W-:-:S07]  /*1930*/  LEPC R20, `(.L_x_19) ;  /* 0x000000001014794e */ /* 0x000fce0000000000 */
[----:B0-2--5:R-:W-:Y:S05]  /*1940*/  CALL.ABS.NOINC R14 ;  /* 0x000000000e007343 */ /* 0x025fea0003c00000 */
.L_x_19:
[----:B------:R-:W-:-:S05]  /*1950*/  IMAD.U32 R0, RZ, RZ, UR49 ;  /* 0x00000031ff007e24 */ /* 0x000fca000f8e00ff */
[----:B------:R-:W-:-:S13]  /*1960*/  ISETP.NE.AND P0, PT, R0, 0x3, PT ;  /* 0x000000030000780c */ /* 0x000fda0003f05270 */
[----:B------:R-:W-:Y:S05]  /*1970*/  @!P0 BRA `(.L_x_20) ;  /* 0x0000000000048947 */ /* 0x000fea0003800000 */
[----:B------:R-:W-:Y:S01]  /*1980*/  BPT.TRAP 0x1 ;  /* 0x000000040000795c */ /* 0x000fe20000300000 */
.L_x_20:
[----:B0-----:R-:W-:Y:S02]  /*1990*/  IMAD.U32 R3, RZ, RZ, UR45 ;  /* 0x0000002dff037e24 */ /* 0x001fe4000f8e00ff */
[----:B------:R-:W-:-:S03]  /*19a0*/  IMAD.U32 R0, RZ, RZ, UR48 ;  /* 0x00000030ff007e24 */ /* 0x000fc6000f8e00ff */
[----:B------:R-:W-:Y:S02]  /*19b0*/  LEA R3, R3, UR42, 0x3 ;  /* 0x0000002a03037c11 */ /* 0x000fe4000f8e18ff */
[----:B------:R-:W-:-:S04]  /*19c0*/  SHF.L.U32 R0, R0, 0x1f, RZ ;  /* 0x0000001f00007819 */ /* 0x000fc800000006ff */
[----:B------:R0:W1:Y:S01]  /*19d0*/  SYNCS.PHASECHK.TRANS64.TRYWAIT P1, [R3+URZ], R0 ;  /* 0x00000000030075a7 */ /* 0x000062000802017f */
[----:B------:R-:W-:Y:S05]  /*19e0*/  @!P0 BRA `(.L_x_21) ;  /* 0x0000000000048947 */ /* 0x000fea0003800000 */
[----:B------:R-:W-:Y:S01]  /*19f0*/  BPT.TRAP 0x1 ;  /* 0x000000040000795c */ /* 0x000fe20000300000 */
.L_x_21:
[----:B------:R-:W-:-:S05]  /*1a00*/  IMAD.U32 R4, RZ, RZ, UR46 ;  /* 0x0000002eff047e24 */ /* 0x000fca000f8e00ff */
[----:B------:R-:W-:Y:S01]  /*1a10*/  ISETP.GE.AND P2, PT, R4, 0x1, PT ;  /* 0x000000010400780c */ /* 0x000fe20003f46270 */
[----:B-1----:R-:W-:-:S12]  /*1a20*/  @P1 BRA `(.L_x_22) ;  /* 0x0000000000081947 */ /* 0x002fd80003800000 */
[----:B------:R-:W1:Y:S02]  /*1a30*/  SYNCS.PHASECHK.TRANS64.TRYWAIT P1, [R3+URZ], R0 ;  /* 0x00000000030075a7 */ /* 0x000e64000802017f */
[----:B-1----:R-:W-:Y:S05]  /*1a40*/  @!P1 BRA `(.L_x_23) ;  /* 0x0000006400589947 */ /* 0x002fea0003800000 */
.L_x_22:
[----:B------:R-:W-:Y:S05]  /*1a50*/  WARPSYNC.ALL ;  /* 0x0000000000007948 */ /* 0x000fea0003800000 */
[----:B------:R-:W-:Y:S01]  /*1a60*/  UIADD3 UR4, UR42, 0x180, URZ ;  /* 0x000001802a047890 */ /* 0x000fe2000fffe03f */
[----:B------:R-:W-:Y:S01]  /*1a70*/  WARPGROUP.ARRIVE ;  /* 0x00000000000079c5 */ /* 0x000fe20000000000 */
[----:B------:R-:W-:Y:S02]  /*1a80*/  UIADD3 UR5, UR42, 0x10180, URZ ;  /* 0x000101802a057890 */ /* 0x000fe4000fffe03f */
[----:B------:R-:W-:Y:S02]  /*1a90*/  USHF.R.U32.HI UR4, URZ, 0x4, UR4 ;  /* 0x000000043f047899 */ /* 0x000fe40008011604 */
[----:B------:R-:W-:-:S02]  /*1aa0*/  USHF.R.U32.HI UR5, URZ, 0x4, UR5 ;  /* 0x000000043f057899 */ /* 0x000fc40008011605 */
[----:B------:R-:W-:Y:S02]  /*1ab0*/  ULOP3.LUT UR4, UR4, 0x3fff, URZ, 0xc0, !UPT ;  /* 0x00003fff04047892 */ /* 0x000fe4000f8ec03f */
[----:B------:R-:W-:Y:S02]  /*1ac0*/  ULOP3.LUT UR5, UR5, 0x3fff, URZ, 0xc0, !UPT ;  /* 0x00003fff05057892 */ /* 0x000fe4000f8ec03f */
[----:B------:R-:W-:Y:S02]  /*1ad0*/  ULOP3.LUT UR8, UR4, 0x10000, URZ, 0xfc, !UPT ;  /* 0x0001000004087892 */ /* 0x000fe4000f8efc3f */
[----:B------:R-:W-:Y:S02]  /*1ae0*/  ULOP3.LUT UR9, UR5, 0x10000, URZ, 0xfc, !UPT ;  /* 0x0001000005097892 */ /* 0x000fe4000f8efc3f */
[----:B------:R-:W-:Y:S02]  /*1af0*/  ULEA UR11, UR45, UR8, 0xa ;  /* 0x000000082d0b7291 */ /* 0x000fe4000f8e503f */
[----:B------:R-:W-:Y:S01]  /*1b00*/  ULEA UR10, UR45, UR9, 0xb ;  /* 0x000000092d0a7291 */ /* 0x000fe2000f8e583f */
[----:B------:R-:W-:Y:S01]  /*1b10*/  UMOV UR5, 0x40000040 ;  /* 0x4000004000057882 */ /* 0x000fe20000000000 */
[----:B------:R-:W-:-:S03]  /*1b20*/  UMOV UR7, 0x40000040 ;  /* 0x4000004000077882 */ /* 0x000fc60000000000 */
[----:B------:R-:W-:Y:S02]  /*1b30*/  UMOV UR4, UR11 ;  /* 0x0000000b00047c82 */ /* 0x000fe40008000000 */
[----:B------:R-:W-:Y:S02]  /*1b40*/  UMOV UR6, UR10 ;  /* 0x0000000a00067c82 */ /* 0x000fe40008000000 */
[----:B------:R-:W-:Y:S01]  /*1b50*/  HGMMA.64x128x16.F32.BF16 R24, gdesc[UR4], RZ, !UPT, gsb0 ;  /* 0x01e00000041879f0 */ /* 0x000fe2000c0018ff */
[----:B------:R-:W-:Y:S02]  /*1b60*/  UIADD3 UR4, UR11, 0x2, URZ ;  /* 0x000000020b047890 */ /* 0x000fe4000fffe03f */
[----:B------:R-:W-:Y:S01]  /*1b70*/  UIADD3 UR6, UR10, 0x2, URZ ;  /* 0x000000020a067890 */ /* 0x000fe2000fffe03f */
[----:B------:R-:W-:Y:S01]  /*1b80*/  UMOV UR5, 0x40000040 ;  /* 0x4000004000057882 */ /* 0x000fe20000000000 */
[----:B------:R-:W-:Y:S01]  /*1b90*/  UMOV UR7, 0x40000040 ;  /* 0x4000004000077882 */ /* 0x000fe20000000000 */
[----:B------:R-:W-:-:S02]  /*1ba0*/  WARPGROUP.DEPBAR.LE gsb0, 0x0 ;  /* 0x00008000000079c5 */ /* 0x000fc40000010000 */
[----:B------:R-:W-:-:S06]  /*1bb0*/  WARPGROUP.ARRIVE ;  /* 0x00000000000079c5 */ /* 0x000fcc0000000000 */
[----:B------:R-:W-:Y:S01]  /*1bc0*/  HGMMA.64x128x16.F32.BF16 R24, gdesc[UR4], R24, gsb0 ;  /* 0x01e00000041879f0 */ /* 0x000fe20008001818 */
[----:B------:R-:W-:Y:S02]  /*1bd0*/  UIADD3 UR4, UR11, 0x4, URZ ;  /* 0x000000040b047890 */ /* 0x000fe4000fffe03f */
[----:B------:R-:W-:Y:S01]  /*1be0*/  UIADD3 UR6, UR10, 0x4, URZ ;  /* 0x000000040a067890 */ /* 0x000fe2000fffe03f */
[----:B------:R-:W-:Y:S01]  /*1bf0*/  UMOV UR5, 0x40000040 ;  /* 0x4000004000057882 */ /* 0x000fe20000000000 */
[----:B------:R-:W-:Y:S01]  /*1c00*/  UMOV UR7, 0x40000040 ;  /* 0x4000004000077882 */ /* 0x000fe20000000000 */
[----:B------:R-:W-:Y:S02]  /*1c10*/  WARPGROUP.DEPBAR.LE gsb0, 0x0 ;  /* 0x00008000000079c5 */ /* 0x000fe40000010000 */
        /* <DEDUP_REMOVED lines=36> */
[----:B------:R-:W-:Y:S03]  /*1e60*/  HGMMA.64x128x16.F32.BF16 R24, gdesc[UR4], R24, gsb0 ;  /* 0x01e00000041879f0 */ /* 0x000fe60008001818 */
[----:B------:R-:W-:Y:S02]  /*1e70*/  WARPGROUP.DEPBAR.LE gsb0, 0x0 ;  /* 0x00008000000079c5 */ /* 0x000fe40000010000 */
[----:B------:R-:W-:Y:S05]  /*1e80*/  @!P2 BRA `(.L_x_24) ;  /* 0x000000040088a947 */ /* 0x000fea0003800000 */
[----:B------:R-:W-:Y:S01]  /*1e90*/  UIADD3 UR10, UR45, 0x1, URZ ;  /* 0x000000012d0a7890 */ /* 0x000fe2000fffe03f */
[----:B01----:R-:W-:Y:S02]  /*1ea0*/  IMAD.U32 R0, RZ, RZ, UR46 ;  /* 0x0000002eff007e24 */ /* 0x003fe4000f8e00ff */
[----:B------:R-:W-:Y:S01]  /*1eb0*/  IMAD.U32 R3, RZ, RZ, UR45 ;  /* 0x0000002dff037e24 */ /* 0x000fe2000f8e00ff */
[----:B------:R-:W-:-:S04]  /*1ec0*/  UISETP.NE.AND UP0, UPT, UR10, 0x4, UPT ;  /* 0x000000040a00788c */ /* 0x000fc8000bf05270 */
[----:B------:R-:W-:Y:S02]  /*1ed0*/  USEL UR4, URZ, 0x1, UP0 ;  /* 0x000000013f047887 */ /* 0x000fe40008000000 */
[----:B------:R-:W-:Y:S02]  /*1ee0*/  USEL UR10, UR10, URZ, UP0 ;  /* 0x0000003f0a0a7287 */ /* 0x000fe40008000000 */
[----:B------:R-:W-:-:S06]  /*1ef0*/  ULOP3.LUT UR4, UR48, UR4, URZ, 0x3c, !UPT ;  /* 0x0000000430047292 */ /* 0x000fcc000f8e3c3f */
[----:B------:R-:W-:-:S07]  /*1f00*/  IMAD.U32 R6, RZ, RZ, UR4 ;  /* 0x00000004ff067e24 */ /* 0x000fce000f8e00ff */
.L_x_31:
[----:B------:R-:W-:Y:S05]  /*1f10*/  @!P0 BRA `(.L_x_25) ;  /* 0x0000000000048947 */ /* 0x000fea0003800000 */
[----:B------:R-:W-:Y:S01]  /*1f20*/  BPT.TRAP 0x1 ;  /* 0x000000040000795c */ /* 0x000fe20000300000 */
.L_x_25:
[----:B------:R-:W-:Y:S01]  /*1f30*/  ULEA UR4, UR10, UR42, 0x3 ;  /* 0x0000002a0a047291 */ /* 0x000fe2000f8e183f */
[----:B------:R-:W-:-:S08]  /*1f40*/  SHF.L.U32 R4, R6, 0x1f, RZ ;  /* 0x0000001f06047819 */ /* 0x000fd000000006ff */
[----:B------:R0:W1:Y:S01]  /*1f50*/  SYNCS.PHASECHK.TRANS64.TRYWAIT P1, [UR4], R4 ;  /* 0x00000004ff0075a7 */ /* 0x0000620008020144 */
[----:B------:R-:W-:Y:S05]  /*1f60*/  @!P0 BRA `(.L_x_26) ;  /* 0x0000000000048947 */ /* 0x000fea0003800000 */
[----:B------:R-:W-:Y:S01]  /*1f70*/  BPT.TRAP 0x1 ;  /* 0x000000040000795c */ /* 0x000fe20000300000 */
.L_x_26:
[----:B-1----:R-:W-:Y:S05]  /*1f80*/  @P1 BRA `(.L_x_27) ;  /* 0x0000000000081947 */ /* 0x002fea0003800000 */
[----:B------:R-:W1:Y:S02]  /*1f90*/  SYNCS.PHASECHK.TRANS64.TRYWAIT P1, [UR4], R4 ;  /* 0x00000004ff0075a7 */ /* 0x000e640008020144 */
[----:B-1----:R-:W-:Y:S05]  /*1fa0*/  @!P1 BRA `(.L_x_28) ;  /* 0x0000006000149947 */ /* 0x002fea0003800000 */
.L_x_27:
[----:B------:R-:W-:Y:S01]  /*1fb0*/  ULEA UR12, UR10, UR8, 0xa ;  /* 0x000000080a0c7291 */ /* 0x000fe2000f8e503f */
[----:B------:R-:W-:Y:S01]  /*1fc0*/  WARPGROUP.ARRIVE ;  /* 0x00000000000079c5 */ /* 0x000fe20000000000 */
[----:B------:R-:W-:Y:S01]  /*1fd0*/  ULEA UR11, UR10, UR9, 0xb ;  /* 0x000000090a0b7291 */ /* 0x000fe2000f8e583f */
[----:B------:R-:W-:Y:S01]  /*1fe0*/  UMOV UR5, 0x40000040 ;  /* 0x4000004000057882 */ /* 0x000fe20000000000 */
[----:B------:R-:W-:-:S03]  /*1ff0*/  UMOV UR7, 0x40000040 ;  /* 0x4000004000077882 */ /* 0x000fc60000000000 */
[----:B------:R-:W-:Y:S02]  /*2000*/  UMOV UR4, UR12 ;  /* 0x0000000c00047c82 */ /* 0x000fe40008000000 */
[----:B------:R-:W-:Y:S02]  /*2010*/  UMOV UR6, UR11 ;  /* 0x0000000b00067c82 */ /* 0x000fe40008000000 */
[----:B------:R-:W-:Y:S01]  /*2020*/  HGMMA.64x128x16.F32.BF16 R24, gdesc[UR4], R24, gsb0 ;  /* 0x01e00000041879f0 */ /* 0x000fe20008001818 */
        /* <DEDUP_REMOVED lines=51> */
[----:B------:R-:W-:Y:S01]  /*2360*/  BPT.TRAP 0x1 ;  /* 0x000000040000795c */ /* 0x000fe20000300000 */
.L_x_29:
[----:B------:R-:W-:Y:S01]  /*2370*/  ISETP.NE.AND P1, PT, R99, RZ, PT ;  /* 0x000000ff6300720c */ /* 0x000fe20003f25270 */
[----:B------:R-:W-:-:S12]  /*2380*/  UISETP.GT.U32.AND UP0, UPT, UR40, 0x1, UPT ;  /* 0x000000012800788c */ /* 0x000fd8000bf04070 */
[----:B01----:R-:W-:-:S05]  /*2390*/  @P1 LEA R4, R3, UR42, 0x3 ;  /* 0x0000002a03041c11 */ /* 0x003fca000f8e18ff */
[----:B------:R-:W-:-:S05]  /*23a0*/  @P1 VIADD R5, R4, 0x20 ;  /* 0x0000002004051836 */ /* 0x000fca0000000000 */
[----:B------:R-:W-:-:S04]  /*23b0*/  @P1 PRMT R5, R22, 0x654, R5 ;  /* 0x0000065416051816 */ /* 0x000fc80000000005 */
[----:B------:R0:W-:Y:S01]  /*23c0*/  @P1 SYNCS.ARRIVE.TRANS64.RED.A1T0 RZ, [R5+URZ], RZ ;  /* 0x000000ff05ff19a7 */ /* 0x0001e2000810043f */
[----:B------:R-:W-:-:S13]  /*23d0*/  PLOP3.LUT P1, PT, PT, PT, UP0, 0x80, 0x0 ;  /* 0x000000000000781c */ /* 0x000fda0003f2f008 */
[----:B0-----:R-:W-:Y:S05]  /*23e0*/  @P1 BRA `(.L_x_30) ;  /* 0x0000000000041947 */ /* 0x001fea0003800000 */
[----:B------:R-:W-:Y:S01]  /*23f0*/  BPT.TRAP 0x1 ;  /* 0x000000040000795c */ /* 0x000fe20000300000 */
.L_x_30:
[----:B------:R-:W-:Y:S01]  /*2400*/  UIADD3 UR10, UR10, 0x1, URZ ;  /* 0x000000010a0a7890 */ /* 0x000fe2000fffe03f */
[C---:B------:R-:W-:Y:S01]  /*2410*/  ISETP.GT.AND P2, PT, R0.reuse, 0x1, PT ;  /* 0x000000010000780c */ /* 0x040fe20003f44270 */
[----:B------:R-:W-:Y:S02]  /*2420*/  VIADD R3, R3, 0x1 ;  /* 0x0000000103037836 */ /* 0x000fe40000000000 */
[----:B------:R-:W-:Y:S01]  /*2430*/  UISETP.NE.AND UP0, UPT, UR10, 0x4, UPT ;  /* 0x000000040a00788c */ /* 0x000fe2000bf05270 */
[----:B------:R-:W-:Y:S02]  /*2440*/  VIADD R0, R0, 0xffffffff ;  /* 0xffffffff00007836 */ /* 0x000fe40000000000 */
[C---:B------:R-:W-:Y:S01]  /*2450*/  ISETP.NE.AND P1, PT, R3.reuse, 0x4, PT ;  /* 0x000000040300780c */ /* 0x040fe20003f25270 */
[----:B------:R-:W-:Y:S02]  /*2460*/  USEL UR4, URZ, 0x1, UP0 ;  /* 0x000000013f047887 */ /* 0x000fe40008000000 */
[----:B------:R-:W-:Y:S01]  /*2470*/  USEL UR10, UR10, URZ, UP0 ;  /* 0x0000003f0a0a7287 */ /* 0x000fe20008000000 */
[----:B------:R-:W-:-:S03]  /*2480*/  SEL R3, R3, RZ, P1 ;  /* 0x000000ff03037207 */ /* 0x000fc60000800000 */
[----:B------:R-:W-:Y:S01]  /*2490*/  LOP3.LUT R6, R6, UR4, RZ, 0x3c, !PT ;  /* 0x0000000406067c12 */ /* 0x000fe2000f8e3cff */
[----:B------:R-:W-:Y:S07]  /*24a0*/  @P2 BRA `(.L_x_31) ;  /* 0xfffffff800982947 */ /* 0x000fee000383ffff */
.L_x_24:
[----:B01----:R-:W0:Y:S01]  /*24b0*/  LDC R0, c[0x0][0x28c] ;  /* 0x0000a300ff007b82 */ /* 0x003e220000000800 */
[----:B------:R1:W-:Y:S01]  /*24c0*/  SYNCS.ARRIVE.TRANS64.A1T0 RZ, [R101+UR50], RZ ;  /* 0x000000ff65ff79a7 */ /* 0x0003e20008100032 */
[----:B0-----:R-:W-:-:S13]  /*24d0*/  ISETP.GE.AND P1, PT, R0, 0x1, PT ;  /* 0x000000010000780c */ /* 0x001fda0003f26270 */
[----:B-1----:R-:W-:Y:S05]  /*24e0*/  @!P1 BRA `(.L_x_32) ;  /* 0x0000000000409947 */ /* 0x002fea0003800000 */
[----:B------:R-:W-:Y:S05]  /*24f0*/  @!P0 BRA `(.L_x_33) ;  /* 0x0000000000048947 */ /* 0x000fea0003800000 */
[----:B------:R-:W-:Y:S01]  /*2500*/  BPT.TRAP 0x1 ;  /* 0x000000040000795c */ /* 0x000fe20000300000 */
.L_x_33:
[----:B------:R-:W-:Y:S01]  /*2510*/  ISETP.NE.AND P0, PT, R99, RZ, PT ;  /* 0x000000ff6300720c */ /* 0x000fe20003f05270 */
[----:B------:R-:W-:-:S12]  /*2520*/  IMAD.U32 R3, RZ, RZ, UR42 ;  /* 0x0000002aff037e24 */ /* 0x000fd8000f8e00ff */
[----:B------:R-:W-:-:S05]  /*2530*/  VOTEU.ANY UP0, P0 ;  /* 0x00000000003f7886 */ /* 0x000fca0000000100 */
[----:B------:R-:W-:Y:S02]  /*2540*/  @UP0 UIADD3 UR4, UR46, UR45, URZ ;  /* 0x0000002d2e040290 */ /* 0x000fe4000fffe03f */
[----:B------:R-:W-:-:S04]  /*2550*/  UISETP.GT.U32.AND UP0, UPT, UR40, 0x1, UPT ;  /* 0x000000012800788c */ /* 0x000fc8000bf04070 */
[----:B------:R-:W-:-:S04]  /*2560*/  IMAD.U32 R0, RZ, RZ, UR4 ;  /* 0x00000004ff007e24 */ /* 0x000fc8000f8e00ff */
[----:B------:R-:W-:-:S05]  /*2570*/  @P0 IMAD.SHL.U32 R0, R0, 0x8, RZ ;  /* 0x0000000800000824 */ /* 0x000fca00078e00ff */
[----:B------:R-:W-:-:S04]  /*2580*/  @P0 LOP3.LUT R0, R0, 0x18, RZ, 0xc0, !PT ;  /* 0x0000001800000812 */ /* 0x000fc800078ec0ff */
[----:B------:R-:W-:-:S04]  /*2590*/  @P0 IADD3 R3, R3, 0x20, R0 ;  /* 0x0000002003030810 */ /* 0x000fc80007ffe000 */
[----:B------:R-:W-:-:S04]  /*25a0*/  @P0 PRMT R3, R22, 0x654, R3 ;  /* 0x0000065416030816 */ /* 0x000fc80000000003 */
[----:B------:R0:W-:Y:S01]  /*25b0*/  @P0 SYNCS.ARRIVE.TRANS64.RED.A1T0 RZ, [R3+URZ], RZ ;  /* 0x000000ff03ff09a7 */ /* 0x0001e2000810043f */
[----:B------:R-:W-:-:S13]  /*25c0*/  PLOP3.LUT P0, PT, PT, PT, UP0, 0x80, 0x0 ;  /* 0x000000000000781c */ /* 0x000fda0003f0f008 */
[----:B0-----:R-:W-:Y:S05]  /*25d0*/  @P0 BRA `(.L_x_32) ;  /* 0x0000000000040947 */ /* 0x001fea0003800000 */
[----:B------:R-:W-:Y:S01]  /*25e0*/  BPT.TRAP 0x1 ;  /* 0x000000040000795c */ /* 0x000fe20000300000 */
.L_x_32:
[----:B------:R-:W-:Y:S02]  /*25f0*/  SHF.L.U32 R3, R100, 0x1f, RZ ;  /* 0x0000001f64037819 */ /* 0x000fe400000006ff */
[----:B------:R-:W-:Y:S02]  /*2600*/  SHF.R.S32.HI R13, RZ, 0x1f, R19 ;  /* 0x0000001fff0d7819 */ /* 0x000fe40000011413 */
[----:B------:R-:W0:Y:S02]  /*2610*/  SYNCS.PHASECHK.TRANS64.TRYWAIT P0, [R96+URZ+0x8], R3 ;  /* 0x00000803600075a7 */ /* 0x000e24000800017f */
[----:B0-----:R-:W-:Y:S05]  /*2620*/  @!P0 BRA `(.L_x_34) ;  /* 0x00000058008c8947 */ /* 0x001fea0003800000 */
.L_x_188:
[----:B------:R-:W-:Y:S01]  /*2630*/  IMAD.SHL.U32 R5, R18, 0x40, RZ ;  /* 0x0000004012057824 */ /* 0x000fe200078e00ff */
[----:B------:R-:W-:Y:S01]  /*2640*/  ULDC UR6, c[0x0][0x284] ;  /* 0x0000a10000067ab9 */ /* 0x000fe20000000800 */
[----:B------:R-:W-:Y:S01]  /*2650*/  IMAD.SHL.U32 R10, R2, 0x80, RZ ;  /* 0x00000080020a7824 */ /* 0x000fe200078e00ff */
[----:B------:R-:W-:Y:S01]  /*2660*/  ULDC.64 UR4, c[0x0][0x5d0] ;  /* 0x0001740000047ab9 */ /* 0x000fe20000000a00 */
[----:B------:R-:W-:Y:S01]  /*2670*/  IMAD.WIDE R20, R18, 0x40, R90 ;  /* 0x0000004012147825 */ /* 0x000fe200078e025a */
[----:B------:R-:W-:Y:S01]  /*2680*/  ISETP.GE.AND P0, PT, R5, UR6, PT ;  /* 0x0000000605007c0c */ /* 0x000fe2000bf06270 */
[----:B------:R-:W-:Y:S01]  /*2690*/  ULDC UR6, c[0x0][0x288] ;  /* 0x0000a20000067ab9 */ /* 0x000fe20000000800 */
[----:B------:R-:W-:Y:S01]  /*26a0*/  SHF.R.S32.HI R11, RZ, 0x1f, R10 ;  /* 0x0000001fff0b7819 */ /* 0x000fe2000001140a */
[----:B------:R-:W-:Y:S01]  /*26b0*/  IMAD R0, R13, UR4, RZ ;  /* 0x000000040d007c24 */ /* 0x000fe2000f8e02ff */
[----:B------:R-:W-:Y:S01]  /*26c0*/  ISETP.GE.OR P0, PT, R10, UR6, P0 ;  /* 0x000000060a007c0c */ /* 0x000fe20008706670 */
[----:B0-----:R-:W-:-:S04]  /*26d0*/  IMAD.WIDE.U32 R2, R19, UR4, R92 ;  /* 0x0000000413027c25 */ /* 0x001fc8000f8e005c */
[----:B------:R-:W-:Y:S01]  /*26e0*/  IMAD R7, R19, UR5, R0 ;  /* 0x0000000513077c24 */ /* 0x000fe2000f8e0200 */
[----:B------:R-:W-:Y:S01]  /*26f0*/  IADD3 R2, P1, R10, R2, RZ ;  /* 0x000000020a027210 */ /* 0x000fe20007f3e0ff */
[----:B------:R-:W-:Y:S02]  /*2700*/  ULDC.64 UR4, c[0x0][0x5c8] ;  /* 0x0001720000047ab9 */ /* 0x000fe40000000a00 */
[----:B------:R-:W-:Y:S01]  /*2710*/  IMAD R9, R21, UR4, RZ ;  /* 0x0000000415097c24 */ /* 0x000fe2000f8e02ff */
[----:B------:R-:W-:-:S03]  /*2720*/  IADD3.X R3, R11, R3, R7, P1, !PT ;  /* 0x000000030b037210 */ /* 0x000fc60000ffe407 */
[C---:B------:R-:W-:Y:S02]  /*2730*/  IMAD R9, R20.reuse, UR5, R9 ;  /* 0x0000000514097c24 */ /* 0x040fe4000f8e0209 */
[----:B------:R-:W-:Y:S01]  /*2740*/  IMAD.WIDE.U32 R102, R20, UR4, R2 ;  /* 0x0000000414667c25 */ /* 0x000fe2000f8e0002 */
[----:B------:R-:W-:Y:S06]  /*2750*/  @P0 BRA `(.L_x_35) ;  /* 0x0000003c00dc0947 */ /* 0x000fec0003800000 */
[----:B-----5:R-:W-:Y:S01]  /*2760*/  FSETP.NEU.AND P0, PT, R88, RZ, PT ;  /* 0x000000ff5800720b */ /* 0x020fe20003f0d000 */
[----:B------:R-:W-:Y:S01]  /*2770*/  IMAD.IADD R14, R95, 0x1, -R10 ;  /* 0x000000015f0e7824 */ /* 0x000fe200078e0a0a */
[----:B------:R-:W-:Y:S01]  /*2780*/  BSSY B0, `(.L_x_35) ;  /* 0x00003f4000007945 */ /* 0x000fe20003800000 */
[----:B------:R-:W-:Y:S02]  /*2790*/  IMAD.IADD R0, R98, 0x1, -R5 ;  /* 0x0000000162007824 */ /* 0x000fe400078e0a05 */
[----:B------:R-:W-:Y:S01]  /*27a0*/  IMAD.IADD R111, R103, 0x1, R9 ;  /* 0x00000001676f7824 */ /* 0x000fe200078e0209 */
[----:B------:R-:W-:-:S04]  /*27b0*/  ISETP.GT.AND P2, PT, R14, RZ, PT ;  /* 0x000000ff0e00720c */ /* 0x000fc80003f44270 */
[----:B------:R-:W-:-:S03]  /*27c0*/  ISETP.GT.AND P1, PT, R0, RZ, P2 ;  /* 0x000000ff0000720c */ /* 0x000fc60001724270 */
[----:B------:R-:W-:Y:S10]  /*27d0*/  @!P0 BRA `(.L_x_36) ;  /* 0x0000002c00208947 */ /* 0x000ff40003800000 */
[----:B------:R-:W0:Y:S01]  /*27e0*/  LDC.64 R104, c[0x0][0x5b8] ;  /* 0x00016e00ff687b82 */ /* 0x000e220000000a00 */
[----:B------:R-:W-:-:S07]  /*27f0*/  ULDC.64 UR4, c[0x0][0x5c0] ;  /* 0x0001700000047ab9 */ /* 0x000fce0000000a00 */
[----:B------:R-:W1:Y:S08]  /*2800*/  LDC.64 R106, c[0x0][0x5b0] ;  /* 0x00016c00ff6a7b82 */ /* 0x000e700000000a00 */
[----:B------:R-:W2:Y:S01]  /*2810*/  LDC.64 R108, c[0x0][0x5a8] ;  /* 0x00016a00ff6c7b82 */ /* 0x000ea20000000a00 */
[-C--:B0-----:R-:W-:Y:S02]  /*2820*/  IMAD R4, R13, R104.reuse, RZ ;  /* 0x000000680d047224 */ /* 0x081fe400078e02ff */
[----:B------:R-:W-:-:S04]  /*2830*/  IMAD.WIDE.U32 R2, R19, R104, R92 ;  /* 0x0000006813027225 */ /* 0x000fc800078e005c */
[----:B------:R-:W-:Y:S01]  /*2840*/  IMAD R103, R19, R105, R4 ;  /* 0x0000006913677224 */ /* 0x000fe200078e0204 */
[----:B------:R-:W-:Y:S01]  /*2850*/  IADD3 R4, P0, R10, R2, RZ ;  /* 0x000000020a047210 */ /* 0x000fe20007f1e0ff */
[----:B-1----:R-:W-:-:S03]  /*2860*/  IMAD R2, R21, R106, RZ ;  /* 0x0000006a15027224 */ /* 0x002fc600078e02ff */
[----:B------:R-:W-:Y:S01]  /*2870*/  IADD3.X R5, R11, R3, R103, P0, !PT ;  /* 0x000000030b057210 */ /* 0x000fe200007fe467 */
[C---:B------:R-:W-:Y:S02]  /*2880*/  IMAD R105, R20.reuse, R107, R2 ;  /* 0x0000006b14697224 */ /* 0x040fe400078e0202 */
[----:B------:R-:W-:-:S04]  /*2890*/  IMAD.WIDE.U32 R2, R20, R106, R4 ;  /* 0x0000006a14027225 */ /* 0x000fc800078e0004 */
[----:B------:R-:W-:Y:S01]  /*28a0*/  IMAD.IADD R3, R3, 0x1, R105 ;  /* 0x0000000103037824 */ /* 0x000fe200078e0269 */
[----:B--2---:R-:W-:-:S04]  /*28b0*/  LEA R8, P0, R2, R108, 0x1 ;  /* 0x0000006c02087211 */ /* 0x004fc800078008ff */
[----:B------:R-:W-:-:S05]  /*28c0*/  LEA.HI.X R9, R2, R109, R3, 0x1, P0 ;  /* 0x0000006d02097211 */ /* 0x000fca00000f0c03 */
[----:B------:R0:W2:Y:S01]  /*28d0*/  @P1 LDG.E.LTC128B.U16 R15, desc[UR54][R8.64] ;  /* 0x00000036080f1981 */ /* 0x0000a2000c1e1520 */
[----:B------:R-:W-:Y:S01]  /*28e0*/  IMAD.WIDE.U32 R2, R20, R106, R10 ;  /* 0x0000006a14027225 */ /* 0x000fe200078e000a */
[----:B------:R-:W-:Y:S02]  /*28f0*/  BSSY B1, `(.L_x_37) ;  /* 0x0000014000017945 */ /* 0x000fe40003800000 */
[----:B------:R-:W-:-:S04]  /*2900*/  IADD3 R12, P0, R92, R2, RZ ;  /* 0x000000025c0c7210 */ /* 0x000fc80007f1e0ff */
[----:B------:R-:W-:Y:S01]  /*2910*/  IADD3.X R13, R93, R105, R3, P0, !PT ;  /* 0x000000695d0d7210 */ /* 0x000fe200007fe403 */
[----:B0-----:R-:W-:Y:S01]  /*2920*/  IMAD.SHL.U32 R8, R106, 0x8, RZ ;  /* 0x000000086a087824 */ /* 0x001fe200078e00ff */
[----:B------:R-:W-:Y:S02]  /*2930*/  LEA R6, P0, R102, UR4, 0x1 ;  /* 0x0000000466067c11 */ /* 0x000fe4000f8008ff */
[----:B------:R-:W-:Y:S01]  /*2940*/  SHF.L.U64.HI R9, R106, 0x3, R107 ;  /* 0x000000036a097819 */ /* 0x000fe2000001026b */
[----:B------:R-:W-:-:S04]  /*2950*/  IMAD.WIDE.U32 R12, R19, R104, R12 ;  /* 0x00000068130c7225 */ /* 0x000fc800078e000c */
[----:B------:R-:W-:Y:S01]  /*2960*/  IMAD.IADD R3, R103, 0x1, R13 ;  /* 0x0000000167037824 */ /* 0x000fe200078e020d */
[----:B------:R-:W-:-:S04]  /*2970*/  LEA R2, P4, R12, R108, 0x1 ;  /* 0x0000006c0c027211 */ /* 0x000fc800078808ff */
[----:B------:R-:W-:Y:S01]  /*2980*/  LEA.HI.X R3, R12, R109, R3, 0x1, P4 ;  /* 0x0000006d0c037211 */ /* 0x000fe200020f0c03 */
[----:B--2---:R-:W-:-:S04]  /*2990*/  IMAD.U32 R7, R15, 0x10000, RZ ;  /* 0x000100000f077824 */ /* 0x004fc800078e00ff */
[----:B------:R-:W-:-:S04]  /*29a0*/  FMUL R7, R7, R88 ;  /* 0x0000005807077220 */ /* 0x000fc80000400000 */
[----:B------:R-:W-:Y:S01]  /*29b0*/  FFMA R24, R24, R23, R7 ;  /* 0x0000001718187223 */ /* 0x000fe20000000007 */
[----:B------:R-:W-:Y:S02]  /*29c0*/  LEA.HI.X R7, R102, UR5, R111, 0x1, P0 ;  /* 0x0000000566077c11 */ /* 0x000fe400080f0c6f */
[----:B------:R-:W-:Y:S02]  /*29d0*/  ISETP.GT.AND P0, PT, R14, 0x1, PT ;  /* 0x000000010e00780c */ /* 0x000fe40003f04270 */
[----:B------:R-:W-:Y:S02]  /*29e0*/  F2FP.BF16.F32.PACK_AB R24, RZ, R24 ;  /* 0x00000018ff18723e */ /* 0x000fe400000010ff */
[----:B------:R-:W-:-:S03]  /*29f0*/  ISETP.GT.AND P3, PT, R0, RZ, P0 ;  /* 0x000000ff0000720c */ /* 0x000fc60000764270 */
[----:B------:R0:W-:Y:S10]  /*2a00*/  @P1 STG.E.U16 desc[UR54][R6.64], R24 ;  /* 0x0000001806001986 */ /* 0x0001f4000c101536 */
[----:B------:R-:W-:Y:S05]  /*2a10*/  @!P3 BRA `(.L_x_38) ;  /* 0x000000000004b947 */ /* 0x000fea0003800000 */
[----:B------:R1:W5:Y:S02]  /*2a20*/  LDG.E.LTC128B.U16 R15, desc[UR54][R2.64+0x2] ;  /* 0x00000236020f7981 */ /* 0x000364000c1e1520 */
.L_x_38:
[----:B------:R-:W-:Y:S05]  /*2a30*/  BSYNC B1 ;  /* 0x0000000000017941 */ /* 0x000fea0003800000 */
.L_x_37:
[----:B------:R-:W-:Y:S01]  /*2a40*/  IMAD.WIDE.U32 R8, R20, R106, R8 ;  /* 0x0000006a14087225 */ /* 0x000fe200078e0008 */
[----:B------:R-:W-:-:S03]  /*2a50*/  ISETP.GT.AND P2, PT, R0, 0x8, P2 ;  /* 0x000000080000780c */ /* 0x000fc60001744270 */
[----:B-----5:R-:W-:Y:S01]  /*2a60*/  IMAD.U32 R13, R15, 0x10000, RZ ;  /* 0x000100000f0d7824 */ /* 0x020fe200078e00ff */
[----:B------:R-:W-:Y:S01]  /*2a70*/  IADD3 R4, P1, R4, R8, RZ ;  /* 0x0000000804047210 */ /* 0x000fe20007f3e0ff */
[----:B------:R-:W-:Y:S02]  /*2a80*/  IMAD.IADD R105, R105, 0x1, R9 ;  /* 0x0000000169697824 */ /* 0x000fe400078e0209 */
[----:B------:R-:W-:Y:S02]  /*2a90*/  FMUL R12, R13, R88 ;  /* 0x000000580d0c7220 */ /* 0x000fe40000400000 */
[----:B------:R-:W-:Y:S02]  /*2aa0*/  IMAD.X R5, R105, 0x1, R5, P1 ;  /* 0x0000000169057824 */ /* 0x000fe400008e0605 */
[----:B------:R-:W-:Y:S01]  /*2ab0*/  FFMA R25, R25, R23, R12 ;  /* 0x0000001719197223 */ /* 0x000fe2000000000c */
[----:B------:R-:W-:-:S04]  /*2ac0*/  LEA R12, P1, R4, R108, 0x1 ;  /* 0x0000006c040c7211 */ /* 0x000fc800078208ff */
[----:B------:R-:W-:Y:S01]  /*2ad0*/  LEA.HI.X R13, R4, R109, R5, 0x1, P1 ;  /* 0x0000006d040d7211 */ /* 0x000fe200008f0c05 */
[----:B------:R-:W-:Y:S01]  /*2ae0*/  @P3 IMAD.MOV.U32 R4, RZ, RZ, R6 ;  /* 0x000000ffff043224 */ /* 0x000fe200078e0006 */
[----:B------:R-:W-:Y:S01]  /*2af0*/  F2FP.BF16.F32.PACK_AB R25, RZ, R25 ;  /* 0x00000019ff19723e */ /* 0x000fe200000010ff */
[----:B------:R-:W-:-:S05]  /*2b00*/  @P3 IMAD.MOV.U32 R5, RZ, RZ, R7 ;  /* 0x000000ffff053224 */ /* 0x000fca00078e0007 */
[----:B------:R2:W-:Y:S04]  /*2b10*/  @P3 STG.E.U16 desc[UR54][R4.64+0x2], R25 ;  /* 0x0000021904003986 */ /* 0x0005e8000c101536 */
[----:B------:R-:W3:Y:S01]  /*2b20*/  @P2 LDG.E.LTC128B.U16 R15, desc[UR54][R12.64] ;  /* 0x000000360c0f2981 */ /* 0x000ee2000c1e1520 */
[----:B------:R-:W-:Y:S01]  /*2b30*/  IADD3 R10, P1, P3, R92, R8, R10 ;  /* 0x000000085c0a7210 */ /* 0x000fe20007b3e00a */
[----:B------:R-:W-:Y:S01]  /*2b40*/  BSSY B1, `(.L_x_39) ;  /* 0x0000011000017945 */ /* 0x000fe20003800000 */
[----:B------:R-:W-:Y:S02]  /*2b50*/  ISETP.GT.AND P0, PT, R0, 0x8, P0 ;  /* 0x000000080000780c */ /* 0x000fe40000704270 */
[----:B------:R-:W-:Y:S02]  /*2b60*/  IADD3.X R11, R93, R105, R11, P1, P3 ;  /* 0x000000695d0b7210 */ /* 0x000fe40000fe640b */
[C---:B------:R-:W-:Y:S01]  /*2b70*/  LEA R8, P1, R94.reuse, R6, 0x1 ;  /* 0x000000065e087211 */ /* 0x040fe200078208ff */
[----:B------:R-:W-:Y:S01]  /*2b80*/  IMAD.WIDE.U32 R10, R19, R104, R10 ;  /* 0x00000068130a7225 */ /* 0x000fe200078e000a */
[----:B------:R-:W-:-:S03]  /*2b90*/  SHF.L.U64.HI R19, R94, 0x1, R89 ;  /* 0x000000015e137819 */ /* 0x000fc60000010259 */
[----:B------:R-:W-:Y:S01]  /*2ba0*/  IMAD.IADD R11, R103, 0x1, R11 ;  /* 0x00000001670b7824 */ /* 0x000fe200078e020b */
[----:B--2---:R-:W-:-:S04]  /*2bb0*/  LEA R4, P3, R10, R108, 0x1 ;  /* 0x0000006c0a047211 */ /* 0x004fc800078608ff */
[----:B------:R-:W-:Y:S01]  /*2bc0*/  LEA.HI.X R5, R10, R109, R11, 0x1, P3 ;  /* 0x0000006d0a057211 */ /* 0x000fe200018f0c0b */
[----:B---3--:R-:W-:-:S04]  /*2bd0*/  IMAD.U32 R9, R15, 0x10000, RZ ;  /* 0x000100000f097824 */ /* 0x008fc800078e00ff */
[----:B------:R-:W-:-:S04]  /*2be0*/  FMUL R9, R9, R88 ;  /* 0x0000005809097220 */ /* 0x000fc80000400000 */
[----:B------:R-:W-:-:S05]  /*2bf0*/  FFMA R9, R26, R23, R9 ;  /* 0x000000171a097223 */ /* 0x000fca0000000009 */
[----:B------:R-:W-:Y:S01]  /*2c00*/  F2FP.BF16.F32.PACK_AB R12, RZ, R9 ;  /* 0x00000009ff0c723e */ /* 0x000fe200000010ff */
[----:B------:R-:W-:-:S05]  /*2c10*/  IMAD.X R9, R19, 0x1, R7, P1 ;  /* 0x0000000113097824 */ /* 0x000fca00008e0607 */
[----:B------:R2:W-:Y:S01]  /*2c20*/  @P2 STG.E.U16 desc[UR54][R8.64], R12 ;  /* 0x0000000c08002986 */ /* 0x0005e2000c101536 */
[----:B------:R-:W-:Y:S05]  /*2c30*/  @!P0 BRA `(.L_x_40) ;  /* 0x0000000000048947 */ /* 0x000fea0003800000 */
[----:B------:R3:W5:Y:S02]  /*2c40*/  LDG.E.LTC128B.U16 R15, desc[UR54][R4.64+0x2] ;  /* 0x00000236040f7981 */ /* 0x000764000c1e1520 */
.L_x_40:
[----:B------:R-:W-:Y:S05]  /*2c50*/  BSYNC B1 ;  /* 0x0000000000017941 */ /* 0x000fea0003800000 */
.L_x_39:
[----:B-----5:R-:W-:Y:S01]  /*2c60*/  IMAD.U32 R11, R15, 0x10000, RZ ;  /* 0x000100000f0b7824 */ /* 0x020fe200078e00ff */
[----:B------:R-:W-:Y:S01]  /*2c70*/  ISETP.GT.AND P1, PT, R14, 0x8, PT ;  /* 0x000000080e00780c */ /* 0x000fe20003f24270 */
[----:B------:R-:W-:Y:S02]  /*2c80*/  BSSY B1, `(.L_x_41) ;  /* 0x0000008000017945 */ /* 0x000fe40003800000 */
[----:B------:R-:W-:Y:S01]  /*2c90*/  FMUL R10, R11, R88 ;  /* 0x000000580b0a7220 */ /* 0x000fe20000400000 */
[----:B------:R-:W-:-:S03]  /*2ca0*/  ISETP.GT.AND P2, PT, R0, RZ, P1 ;  /* 0x000000ff0000720c */ /* 0x000fc60000f44270 */
[----:B------:R-:W-:-:S05]  /*2cb0*/  FFMA R10, R27, R23, R10 ;  /* 0x000000171b0a7223 */ /* 0x000fca000000000a */
[----:B------:R-:W-:-:S05]  /*2cc0*/  F2FP.BF16.F32.PACK_AB R10, RZ, R10 ;  /* 0x0000000aff0a723e */ /* 0x000fca00000010ff */
[----:B------:R4:W-:Y:S01]  /*2cd0*/  @P0 STG.E.U16 desc[UR54][R8.64+0x2], R10 ;  /* 0x0000020a08000986 */ /* 0x0009e2000c101536 */
[----:B------:R-:W-:Y:S05]  /*2ce0*/  @!P2 BRA `(.L_x_42) ;  /* 0x000000000004a947 */ /* 0x000fea0003800000 */
[----:B------:R0:W5:Y:S02]  /*2cf0*/  LDG.E.LTC128B.U16 R15, desc[UR54][R2.64+0x10] ;  /* 0x00001036020f7981 */ /* 0x000164000c1e1520 */
.L_x_42:
[----:B------:R-:W-:Y:S05]  /*2d00*/  BSYNC B1 ;  /* 0x0000000000017941 */ /* 0x000fea0003800000 */
.L_x_41:
        /* <DEDUP_REMOVED lines=10> */
.L_x_44:
[----:B------:R-:W-:Y:S05]  /*2db0*/  BSYNC B1 ;  /* 0x0000000000017941 */ /* 0x000fea0003800000 */
.L_x_43:
[----:B0----5:R-:W-:Y:S01]  /*2dc0*/  IMAD.U32 R11, R15, 0x10000, RZ ;  /* 0x000100000f0b7824 */ /* 0x021fe200078e00ff */
[----:B------:R-:W-:Y:S01]  /*2dd0*/  ISETP.GT.AND P1, PT, R0, 0x8, P1 ;  /* 0x000000080000780c */ /* 0x000fe20000f24270 */
[----:B------:R-:W-:Y:S02]  /*2de0*/  BSSY B1, `(.L_x_45) ;  /* 0x0000007000017945 */ /* 0x000fe40003800000 */
[----:B----4-:R-:W-:-:S04]  /*2df0*/  FMUL R10, R11, R88 ;  /* 0x000000580b0a7220 */ /* 0x010fc80000400000 */
[----:B------:R-:W-:-:S05]  /*2e00*/  FFMA R10, R29, R23, R10 ;  /* 0x000000171d0a7223 */ /* 0x000fca000000000a */
[----:B------:R-:W-:-:S05]  /*2e10*/  F2FP.BF16.F32.PACK_AB R10, RZ, R10 ;  /* 0x0000000aff0a723e */ /* 0x000fca00000010ff */
[----:B------:R0:W-:Y:S01]  /*2e20*/  @P3 STG.E.U16 desc[UR54][R6.64+0x12], R10 ;  /* 0x0000120a06003986 */ /* 0x0001e2000c101536 */
[----:B------:R-:W-:Y:S05]  /*2e30*/  @!P1 BRA `(.L_x_46) ;  /* 0x0000000000049947 */ /* 0x000fea0003800000 */
[----:B------:R4:W5:Y:S02]  /*2e40*/  LDG.E.LTC128B.U16 R15, desc[UR54][R4.64+0x10] ;  /* 0x00001036040f7981 */ /* 0x000964000c1e1520 */
.L_x_46:
[----:B------:R-:W-:Y:S05]  /*2e50*/  BSYNC B1 ;  /* 0x0000000000017941 */ /* 0x000fea0003800000 */
.L_x_45:
[----:B-----5:R-:W-:Y:S01]  /*2e60*/  IMAD.U32 R11, R15, 0x10000, RZ ;  /* 0x000100000f0b7824 */ /* 0x020fe200078e00ff */
[----:B------:R-:W-:Y:S01]  /*2e70*/  ISETP.GT.AND P0, PT, R0, 0x8, P0 ;  /* 0x000000080000780c */ /* 0x000fe20000704270 */
[----:B------:R-:W-:Y:S02]  /*2e80*/  BSSY B1, `(.L_x_47) ;  /* 0x0000007000017945 */ /* 0x000fe40003800000 */
[----:B------:R-:W-:-:S04]  /*2e90*/  FMUL R11, R11, R88 ;  /* 0x000000580b0b7220 */ /* 0x000fc80000400000 */
[----:B------:R-:W-:-:S05]  /*2ea0*/  FFMA R11, R30, R23, R11 ;  /* 0x000000171e0b7223 */ /* 0x000fca000000000b */
[----:B------:R-:W-:-:S05]  /*2eb0*/  F2FP.BF16.F32.PACK_AB R11, RZ, R11 ;  /* 0x0000000bff0b723e */ /* 0x000fca00000010ff */
[----:B------:R0:W-:Y:S01]  /*2ec0*/  @P1 STG.E.U16 desc[UR54][R8.64+0x10], R11 ;  /* 0x0000100b08001986 */ /* 0x0001e2000c101536 */
[----:B------:R-:W-:Y:S05]  /*2ed0*/  @!P0 BRA `(.L_x_48) ;  /* 0x0000000000048947 */ /* 0x000fea0003800000 */
[----:B------:R0:W5:Y:S02]  /*2ee0*/  LDG.E.LTC128B.U16 R15, desc[UR54][R4.64+0x12] ;  /* 0x00001236040f7981 */ /* 0x000164000c1e1520 */
.L_x_48:
[----:B------:R-:W-:Y:S05]  /*2ef0*/  BSYNC B1 ;  /* 0x0000000000017941 */ /* 0x000fea0003800000 */
.L_x_47:
[----:B0----5:R-:W-:Y:S01]  /*2f00*/  IMAD.U32 R11, R15, 0x10000, RZ ;  /* 0x000100000f0b7824 */ /* 0x021fe200078e00ff */
        /* <DEDUP_REMOVED lines=9> */
.L_x_50:
[----:B------:R-:W-:Y:S05]  /*2fa0*/  BSYNC B1 ;  /* 0x0000000000017941 */ /* 0x000fea0003800000 */
.L_x_49:
        /* <DEDUP_REMOVED lines=10> */
.L_x_52:
[----:B------:R-:W-:Y:S05]  /*3050*/  BSYNC B1 ;  /* 0x0000000000017941 */ /* 0x000fea0003800000 */
.L_x_51:
[----:B0----5:R-:W-:Y:S01]  /*3060*/  IMAD.U32 R11, R15, 0x10000, RZ ;  /* 0x000100000f0b7824 */ /* 0x021fe200078e00ff */
        /* <DEDUP_REMOVED lines=8> */
.L_x_54:
[----:B------:R-:W-:Y:S05]  /*30f0*/  BSYNC B1 ;  /* 0x0000000000017941 */ /* 0x000fea0003800000 */
.L_x_53:
        /* <DEDUP_REMOVED lines=9> */
.L_x_56:
[----:B------:R-:W-:Y:S05]  /*3190*/  BSYNC B1 ;  /* 0x0000000000017941 */ /* 0x000fea0003800000 */
.L_x_55:
        /* <DEDUP_REMOVED lines=10> */
.L_x_58:
[----:B------:R-:W-:Y:S05]  /*3240*/  BSYNC B1 ;  /* 0x0000000000017941 */ /* 0x000fea0003800000 */
.L_x_57:
        /* <DEDUP_REMOVED lines=10> */
.L_x_60:
[----:B------:R-:W-:Y:S05]  /*32f0*/  BSYNC B1 ;  /* 0x0000000000017941 */ /* 0x000fea0003800000 */
.L_x_59:
        /* <DEDUP_REMOVED lines=9> */
.L_x_62:
[----:B------:R-:W-:Y:S05]  /*3390*/  BSYNC B1 ;  /* 0x0000000000017941 */ /* 0x000fea0003800000 */
.L_x_61:
        /* <DEDUP_REMOVED lines=9> */
.L_x_64:
[----:B------:R-:W-:Y:S05]  /*3430*/  BSYNC B1 ;  /* 0x0000000000017941 */ /* 0x000fea0003800000 */
.L_x_63:
        /* <DEDUP_REMOVED lines=10> */
.L_x_66:
[----:B------:R-:W-:Y:S05]  /*34e0*/  BSYNC B1 ;  /* 0x0000000000017941 */ /* 0x000fea0003800000 */
.L_x_65:
        /* <DEDUP_REMOVED lines=10> */
.L_x_68:
[----:B------:R-:W-:Y:S05]  /*3590*/  BSYNC B1 ;  /* 0x0000000000017941 */ /* 0x000fea0003800000 */
.L_x_67:
        /* <DEDUP_REMOVED lines=9> */
.L_x_70:
[----:B------:R-:W-:Y:S05]  /*3630*/  BSYNC B1 ;  /* 0x0000000000017941 */ /* 0x000fea0003800000 */
.L_x_69:
        /* <DEDUP_REMOVED lines=9> */
.L_x_72:
[----:B------:R-:W-:Y:S05]  /*36d0*/  BSYNC B1 ;  /* 0x0000000000017941 */ /* 0x000fea0003800000 */
.L_x_71:
        /* <DEDUP_REMOVED lines=10> */
.L_x_74:
[----:B------:R-:W-:Y:S05]  /*3780*/  BSYNC B1 ;  /* 0x0000000000017941 */ /* 0x000fea0003800000 */
.L_x_73:
        /* <DEDUP_REMOVED lines=10> */
.L_x_76:
[----:B------:R-:W-:Y:S05]  /*3830*/  BSYNC B1 ;  /* 0x0000000000017941 */ /* 0x000fea0003800000 */
.L_x_75:
        /* <DEDUP_REMOVED lines=9> */
.L_x_78:
[----:B------:R-:W-:Y:S05]  /*38d0*/  BSYNC B1 ;  /* 0x0000000000017941 */ /* 0x000fea0003800000 */
.L_x_77:
        /* <DEDUP_REMOVED lines=9> */
.L_x_80:
[----:B------:R-:W-:Y:S05]  /*3970*/  BSYNC B1 ;  /* 0x0000000000017941 */ /* 0x000fea0003800000 */
.L_x_79:
        /* <DEDUP_REMOVED lines=10> */
.L_x_82:
[----:B------:R-:W-:Y:S05]  /*3a20*/  BSYNC B1 ;  /* 0x0000000000017941 */ /* 0x000fea0003800000 */
.L_x_81:
        /* <DEDUP_REMOVED lines=10> */
.L_x_84:
[----:B------:R-:W-:Y:S05]  /*3ad0*/  BSYNC B1 ;  /* 0x0000000000017941 */ /* 0x000fea0003800000 */
.L_x_83:
        /* <DEDUP_REMOVED lines=9> */
.L_x_86:
[----:B------:R-:W-:Y:S05]  /*3b70*/  BSYNC B1 ;  /* 0x0000000000017941 */ /* 0x000fea0003800000 */
.L_x_85:
        /* <DEDUP_REMOVED lines=9> */
.L_x_88:
[----:B------:R-:W-:Y:S05]  /*3c10*/  BSYNC B1 ;  /* 0x0000000000017941 */ /* 0x000fea0003800000 */
.L_x_87:
        /* <DEDUP_REMOVED lines=10> */
.L_x_90:
[----:B------:R-:W-:Y:S05]  /*3cc0*/  BSYNC B1 ;  /* 0x0000000000017941 */ /* 0x000fea0003800000 */
.L_x_89:
        /* <DEDUP_REMOVED lines=10> */
.L_x_92:
[----:B------:R-:W-:Y:S05]  /*3d70*/  BSYNC B1 ;  /* 0x0000000000017941 */ /* 0x000fea0003800000 */
.L_x_91:
        /* <DEDUP_REMOVED lines=9> */
.L_x_94:
[----:B------:R-:W-:Y:S05]  /*3e10*/  BSYNC B1 ;  /* 0x0000000000017941 */ /* 0x000fea0003800000 */
.L_x_93:
        /* <DEDUP_REMOVED lines=9> */
.L_x_96:
[----:B------:R-:W-:Y:S05]  /*3eb0*/  BSYNC B1 ;  /* 0x0000000000017941 */ /* 0x000fea0003800000 */
.L_x_95:
        /* <DEDUP_REMOVED lines=10> */
.L_x_98:
[----:B------:R-:W-:Y:S05]  /*3f60*/  BSYNC B1 ;  /* 0x0000000000017941 */ /* 0x000fea0003800000 */
.L_x_97:
        /* <DEDUP_REMOVED lines=10> */
.L_x_100:
[----:B------:R-:W-:Y:S05]  /*4010*/  BSYNC B1 ;  /* 0x0000000000017941 */ /* 0x000fea0003800000 */
.L_x_99:
        /* <DEDUP_REMOVED lines=9> */
.L_x_102:
[----:B------:R-:W-:Y:S05]  /*40b0*/  BSYNC B1 ;  /* 0x0000000000017941 */ /* 0x000fea0003800000 */
.L_x_101:
        /* <DEDUP_REMOVED lines=9> */
.L_x_104:
[----:B------:R-:W-:Y:S05]  /*4150*/  BSYNC B1 ;  /* 0x0000000000017941 */ /* 0x000fea0003800000 */
.L_x_103:
        /* <DEDUP_REMOVED lines=10> */
.L_x_106:
[----:B------:R-:W-:Y:S05]  /*4200*/  BSYNC B1 ;  /* 0x0000000000017941 */ /* 0x000fea0003800000 */
.L_x_105:
        /* <DEDUP_REMOVED lines=10> */
.L_x_108:
[----:B------:R-:W-:Y:S05]  /*42b0*/  BSYNC B1 ;  /* 0x0000000000017941 */ /* 0x000fea0003800000 */
.L_x_107:
        /* <DEDUP_REMOVED lines=9> */
.L_x_110:
[----:B------:R-:W-:Y:S05]  /*4350*/  BSYNC B1 ;  /* 0x0000000000017941 */ /* 0x000fea0003800000 */
.L_x_109:
        /* <DEDUP_REMOVED lines=9> */
.L_x_112:
[----:B------:R-:W-:Y:S05]  /*43f0*/  BSYNC B1 ;  /* 0x0000000000017941 */ /* 0x000fea0003800000 */
.L_x_111:
        /* <DEDUP_REMOVED lines=10> */
.L_x_114:
[----:B------:R-:W-:Y:S05]  /*44a0*/  BSYNC B1 ;  /* 0x0000000000017941 */ /* 0x000fea0003800000 */
.L_x_113:
        /* <DEDUP_REMOVED lines=10> */
.L_x_116:
[----:B------:R-:W-:Y:S05]  /*4550*/  BSYNC B1 ;  /* 0x0000000000017941 */ /* 0x000fea0003800000 */
.L_x_115:
        /* <DEDUP_REMOVED lines=9> */
.L_x_118:
[----:B------:R-:W-:Y:S05]  /*45f0*/  BSYNC B1 ;  /* 0x0000000000017941 */ /* 0x000fea0003800000 */
.L_x_117:
        /* <DEDUP_REMOVED lines=9> */
.L_x_120:
[----:B------:R-:W-:Y:S05]  /*4690*/  BSYNC B1 ;  /* 0x0000000000017941 */ /* 0x000fea0003800000 */
.L_x_119:
        /* <DEDUP_REMOVED lines=10> */
.L_x_122:
[----:B------:R-:W-:Y:S05]  /*4740*/  BSYNC B1 ;  /* 0x0000000000017941 */ /* 0x000fea0003800000 */
.L_x_121:
        /* <DEDUP_REMOVED lines=10> */
.L_x_124:
[----:B------:R-:W-:Y:S05]  /*47f0*/  BSYNC B1 ;  /* 0x0000000000017941 */ /* 0x000fea0003800000 */
.L_x_123:
        /* <DEDUP_REMOVED lines=9> */
.L_x_126:
[----:B------:R-:W-:Y:S05]  /*4890*/  BSYNC B1 ;  /* 0x0000000000017941 */ /* 0x000fea0003800000 */
.L_x_125:
        /* <DEDUP_REMOVED lines=9> */
.L_x_128:
[----:B------:R-:W-:Y:S05]  /*4930*/  BSYNC B1 ;  /* 0x0000000000017941 */ /* 0x000fea0003800000 */
.L_x_127:
        /* <DEDUP_REMOVED lines=10> */
.L_x_130:
[----:B------:R-:W-:Y:S05]  /*49e0*/  BSYNC B1 ;  /* 0x0000000000017941 */ /* 0x000fea0003800000 */
.L_x_129:
        /* <DEDUP_REMOVED lines=10> */
.L_x_132:
[----:B------:R-:W-:Y:S05]  /*4a90*/  BSYNC B1 ;  /* 0x0000000000017941 */ /* 0x000fea0003800000 */
.L_x_131:
        /* <DEDUP_REMOVED lines=9> */
.L_x_134:
[----:B------:R-:W-:Y:S05]  /*4b30*/  BSYNC B1 ;  /* 0x0000000000017941 */ /* 0x000fea0003800000 */
.L_x_133:
        /* <DEDUP_REMOVED lines=9> */
.L_x_136:
[----:B------:R-:W-:Y:S05]  /*4bd0*/  BSYNC B1 ;  /* 0x0000000000017941 */ /* 0x000fea0003800000 */
.L_x_135:
        /* <DEDUP_REMOVED lines=10> */
.L_x_138:
[----:B------:R-:W-:Y:S05]  /*4c80*/  BSYNC B1 ;  /* 0x0000000000017941 */ /* 0x000fea0003800000 */
.L_x_137:
        /* <DEDUP_REMOVED lines=10> */
.L_x_140:
[----:B------:R-:W-:Y:S05]  /*4d30*/  BSYNC B1 ;  /* 0x0000000000017941 */ /* 0x000fea0003800000 */
.L_x_139:
        /* <DEDUP_REMOVED lines=9> */
.L_x_142:
[----:B------:R-:W-:Y:S05]  /*4dd0*/  BSYNC B1 ;  /* 0x0000000000017941 */ /* 0x000fea0003800000 */
.L_x_141:
        /* <DEDUP_REMOVED lines=9> */
.L_x_144:
[----:B------:R-:W-:Y:S05]  /*4e70*/  BSYNC B1 ;  /* 0x0000000000017941 */ /* 0x000fea0003800000 */
.L_x_143:
        /* <DEDUP_REMOVED lines=10> */
.L_x_146:
[----:B------:R-:W-:Y:S05]  /*4f20*/  BSYNC B1 ;  /* 0x0000000000017941 */ /* 0x000fea0003800000 */
.L_x_145:
        /* <DEDUP_REMOVED lines=10> */
.L_x_148:
[----:B------:R-:W-:Y:S05]  /*4fd0*/  BSYNC B1 ;  /* 0x0000000000017941 */ /* 0x000fea0003800000 */
.L_x_147:
        /* <DEDUP_REMOVED lines=9> */
.L_x_150:
[----:B------:R-:W-:Y:S05]  /*5070*/  BSYNC B1 ;  /* 0x0000000000017941 */ /* 0x000fea0003800000 */
.L_x_149:
        /* <DEDUP_REMOVED lines=9> */
.L_x_152:
[----:B------:R-:W-:Y:S05]  /*5110*/  BSYNC B1 ;  /* 0x0000000000017941 */ /* 0x000fea0003800000 */
.L_x_151:
        /* <DEDUP_REMOVED lines=10> */
.L_x_154:
[----:B------:R-:W-:Y:S05]  /*51c0*/  BSYNC B1 ;  /* 0x0000000000017941 */ /* 0x000fea0003800000 */
.L_x_153:
        /* <DEDUP_REMOVED lines=10> */
.L_x_156:
[----:B------:R-:W-:Y:S05]  /*5270*/  BSYNC B1 ;  /* 0x0000000000017941 */ /* 0x000fea0003800000 */
.L_x_155:
[----:B01---5:R-:W-:Y:S01]  /*5280*/  IMAD.U32 R3, R15, 0x10000, RZ ;  /* 0x000100000f037824 */ /* 0x023fe200078e00ff */
        /* <DEDUP_REMOVED lines=8> */
.L_x_158:
[----:B------:R-:W-:Y:S05]  /*5310*/  BSYNC B1 ;  /* 0x0000000000017941 */ /* 0x000fea0003800000 */
.L_x_157:
[----:B-----5:R-:W-:Y:S01]  /*5320*/  IMAD.U32 R3, R15, 0x10000, RZ ;  /* 0x000100000f037824 */ /* 0x020fe200078e00ff */
[----:B------:R-:W-:Y:S01]  /*5330*/  ISETP.GT.AND P0, PT, R0, 0x8, P0 ;  /* 0x000000080000780c */ /* 0x000fe20000704270 */
[----:B0-----:R-:W-:Y:S01]  /*5340*/  @P1 IMAD.MOV.U32 R2, RZ, RZ, R8 ;  /* 0x000000ffff021224 */ /* 0x001fe200078e0008 */
[----:B------:R-:W-:Y:S01]  /*5350*/  BSSY B1, `(.L_x_159) ;  /* 0x0000009000017945 */ /* 0x000fe20003800000 */
[----:B------:R-:W-:-:S04]  /*5360*/  FMUL R3, R3, R88 ;  /* 0x0000005803037220 */ /* 0x000fc80000400000 */
[----:B------:R-:W-:-:S05]  /*5370*/  FFMA R3, R86, R23, R3 ;  /* 0x0000001756037223 */ /* 0x000fca0000000003 */
[----:B------:R-:W-:-:S04]  /*5380*/  F2FP.BF16.F32.PACK_AB R3, RZ, R3 ;  /* 0x00000003ff03723e */ /* 0x000fc800000010ff */
[----:B------:R-:W-:Y:S01]  /*5390*/  PRMT R6, R3, 0x7610, R6 ;  /* 0x0000761003067816 */ /* 0x000fe20000000006 */
[----:B------:R-:W-:-:S05]  /*53a0*/  @P1 IMAD.MOV.U32 R3, RZ, RZ, R9 ;  /* 0x000000ffff031224 */ /* 0x000fca00078e0009 */
[----:B------:R0:W-:Y:S01]  /*53b0*/  @P1 STG.E.U16 desc[UR54][R2.64+0xf0], R6 ;  /* 0x0000f00602001986 */ /* 0x0001e2000c101536 */
[----:B------:R-:W-:Y:S05]  /*53c0*/  @!P0 BRA `(.L_x_160) ;  /* 0x0000000000048947 */ /* 0x000fea0003800000 */
[----:B------:R0:W5:Y:S02]  /*53d0*/  LDG.E.LTC128B.U16 R15, desc[UR54][R4.64+0xf2] ;  /* 0x0000f236040f7981 */ /* 0x000164000c1e1520 */
.L_x_160:
[----:B------:R-:W-:Y:S05]  /*53e0*/  BSYNC B1 ;  /* 0x0000000000017941 */ /* 0x000fea0003800000 */
.L_x_159:
[----:B------:R-:W-:Y:S05]  /*53f0*/  @!P0 BRA `(.L_x_161) ;  /* 0x0000001000b08947 */ /* 0x000fea0003800000 */
[----:B-----5:R-:W-:-:S04]  /*5400*/  IMAD.U32 R15, R15, 0x10000, RZ ;  /* 0x000100000f0f7824 */ /* 0x020fc800078e00ff */
[----:B------:R-:W-:-:S04]  /*5410*/  FMUL R0, R15, R88 ;  /* 0x000000580f007220 */ /* 0x000fc80000400000 */
[----:B------:R-:W-:-:S05]  /*5420*/  FFMA R0, R87, R23, R0 ;  /* 0x0000001757007223 */ /* 0x000fca0000000000 */
[----:B------:R-:W-:-:S05]  /*5430*/  F2FP.BF16.F32.PACK_AB R0, RZ, R0 ;  /* 0x00000000ff00723e */ /* 0x000fca00000010ff */
[----:B------:R0:W-:Y:S01]  /*5440*/  STG.E.U16 desc[UR54][R8.64+0xf2], R0 ;  /* 0x0000f20008007986 */ /* 0x0001e2000c101536 */
[----:B------:R-:W-:Y:S05]  /*5450*/  BRA `(.L_x_161) ;  /* 0x0000001000987947 */ /* 0x000fea0003800000 */
.L_x_36:
[----:B------:R-:W-:Y:S01]  /*5460*/  ISETP.GT.AND P3, PT, R14, 0x1, PT ;  /* 0x000000010e00780c */ /* 0x000fe20003f64270 */
[----:B------:R-:W-:Y:S01]  /*5470*/  ULDC.64 UR4, c[0x0][0x5c0] ;  /* 0x0001700000047ab9 */ /* 0x000fe20000000a00 */
[-C--:B------:R-:W-:Y:S01]  /*5480*/  FMUL R24, R24, R23.reuse ;  /* 0x0000001718187220 */ /* 0x080fe20000400000 */
[----:B------:R-:W-:Y:S01]  /*5490*/  LEA R2, P4, R102, UR4, 0x1 ;  /* 0x0000000466027c11 */ /* 0x000fe2000f8808ff */
[-C--:B------:R-:W-:Y:S01]  /*54a0*/  FMUL R25, R25, R23.reuse ;  /* 0x0000001719197220 */ /* 0x080fe20000400000 */
[----:B------:R-:W-:Y:S01]  /*54b0*/  ISETP.GT.AND P0, PT, R0, RZ, P3 ;  /* 0x000000ff0000720c */ /* 0x000fe20001f04270 */
[-C--:B------:R-:W-:Y:S01]  /*54c0*/  FMUL R26, R26, R23.reuse ;  /* 0x000000171a1a7220 */ /* 0x080fe20000400000 */
[----:B------:R-:W-:Y:S01]  /*54d0*/  F2FP.BF16.F32.PACK_AB R24, RZ, R24 ;  /* 0x00000018ff18723e */ /* 0x000fe200000010ff */
[-C--:B------:R-:W-:Y:S01]  /*54e0*/  FMUL R27, R27, R23.reuse ;  /* 0x000000171b1b7220 */ /* 0x080fe20000400000 */
[----:B------:R-:W-:Y:S01]  /*54f0*/  LEA.HI.X R3, R102, UR5, R111, 0x1, P4 ;  /* 0x0000000566037c11 */ /* 0x000fe2000a0f0c6f */
[----:B------:R-:W-:Y:S01]  /*5500*/  FMUL R28, R28, R23 ;  /* 0x000000171c1c7220 */ /* 0x000fe20000400000 */
[----:B------:R-:W-:Y:S01]  /*5510*/  F2FP.BF16.F32.PACK_AB R25, RZ, R25 ;  /* 0x00000019ff19723e */ /* 0x000fe200000010ff */
[-C--:B------:R-:W-:Y:S01]  /*5520*/  FMUL R29, R29, R23.reuse ;  /* 0x000000171d1d7220 */ /* 0x080fe20000400000 */
[----:B------:R-:W-:Y:S01]  /*5530*/  ISETP.GT.AND P2, PT, R0, 0x8, P2 ;  /* 0x000000080000780c */ /* 0x000fe20001744270 */
[----:B------:R-:W-:Y:S01]  /*5540*/  @P1 STG.E.U16 desc[UR54][R2.64], R24 ;  /* 0x0000001802001986 */ /* 0x000fe2000c101536 */
[----:B------:R-:W-:Y:S01]  /*5550*/  ISETP.GT.AND P1, PT, R14, 0x8, PT ;  /* 0x000000080e00780c */ /* 0x000fe20003f24270 */
[-C--:B------:R-:W-:Y:S01]  /*5560*/  FMUL R30, R30, R23.reuse ;  /* 0x000000171e1e7220 */ /* 0x080fe20000400000 */
[C---:B------:R-:W-:Y:S01]  /*5570*/  SHF.L.U64.HI R5, R94.reuse, 0x1, R89 ;  /* 0x000000015e057819 */ /* 0x040fe20000010259 */
[----:B------:R-:W-:Y:S01]  /*5580*/  @P0 STG.E.U16 desc[UR54][R2.64+0x2], R25 ;  /* 0x0000021902000986 */ /* 0x000fe2000c101536 */
[----:B------:R-:W-:Y:S01]  /*5590*/  LEA R4, P5, R94, R2, 0x1 ;  /* 0x000000025e047211 */ /* 0x000fe200078a08ff */
[-C--:B------:R-:W-:Y:S01]  /*55a0*/  FMUL R31, R31, R23.reuse ;  /* 0x000000171f1f7220 */ /* 0x080fe20000400000 */
[----:B------:R-:W-:Y:S01]  /*55b0*/  ISETP.GT.AND P3, PT, R0, 0x8, P3 ;  /* 0x000000080000780c */ /* 0x000fe20001f64270 */
[-C--:B------:R-:W-:Y:S01]  /*55c0*/  FMUL R32, R32, R23.reuse ;  /* 0x0000001720207220 */ /* 0x080fe20000400000 */
[----:B------:R-:W-:Y:S01]  /*55d0*/  ISETP.GT.AND P0, PT, R14, 0x9, PT ;  /* 0x000000090e00780c */ /* 0x000fe20003f04270 */
[----:B------:R-:W-:Y:S01]  /*55e0*/  IMAD.X R5, R5, 0x1, R3, P5 ;  /* 0x0000000105057824 */ /* 0x000fe200028e0603 */
[----:B------:R-:W-:Y:S01]  /*55f0*/  ISETP.GT.AND P4, PT, R0, RZ, P1 ;  /* 0x000000ff0000720c */ /* 0x000fe20000f84270 */
[-C--:B------:R-:W-:Y:S01]  /*5600*/  FMUL R33, R33, R23.reuse ;  /* 0x0000001721217220 */ /* 0x080fe20000400000 */
[----:B------:R-:W-:Y:S01]  /*5610*/  F2FP.BF16.F32.PACK_AB R26, RZ, R26 ;  /* 0x0000001aff1a723e */ /* 0x000fe200000010ff */
[-C--:B------:R-:W-:Y:S01]  /*5620*/  FMUL R34, R34, R23.reuse ;  /* 0x0000001722227220 */ /* 0x080fe20000400000 */
[----:B------:R-:W-:Y:S01]  /*5630*/  ISETP.GT.AND P5, PT, R0, RZ, P0 ;  /* 0x000000ff0000720c */ /* 0x000fe200007a4270 */
[----:B------:R-:W-:Y:S01]  /*5640*/  FMUL R35, R35, R23 ;  /* 0x0000001723237220 */ /* 0x000fe20000400000 */
[----:B------:R-:W-:Y:S01]  /*5650*/  F2FP.BF16.F32.PACK_AB R27, RZ, R27 ;  /* 0x0000001bff1b723e */ /* 0x000fe200000010ff */
[----:B------:R-:W-:Y:S01]  /*5660*/  @P2 STG.E.U16 desc[UR54][R4.64], R26 ;  /* 0x0000001a04002986 */ /* 0x000fe2000c101536 */
[----:B------:R-:W-:Y:S01]  /*5670*/  F2FP.BF16.F32.PACK_AB R28, RZ, R28 ;  /* 0x0000001cff1c723e */ /* 0x000fe200000010ff */
[-C--:B------:R-:W-:Y:S01]  /*5680*/  FMUL R36, R36, R23.reuse ;  /* 0x0000001724247220 */ /* 0x080fe20000400000 */
[----:B------:R-:W-:Y:S01]  /*5690*/  ISETP.GT.AND P2, PT, R0, 0x8, P1 ;  /* 0x000000080000780c */ /* 0x000fe20000f44270 */
[----:B------:R-:W-:Y:S01]  /*56a0*/  @P3 STG.E.U16 desc[UR54][R4.64+0x2], R27 ;  /* 0x0000021b04003986 */ /* 0x000fe2000c101536 */
[----:B------:R-:W-:Y:S01]  /*56b0*/  ISETP.GT.AND P1, PT, R14, 0x10, PT ;  /* 0x000000100e00780c */ /* 0x000fe20003f24270 */
[----:B------:R-:W-:Y:S01]  /*56c0*/  FMUL R37, R37, R23 ;  /* 0x0000001725257220 */ /* 0x000fe20000400000 */
[----:B------:R-:W-:Y:S01]  /*56d0*/  F2FP.BF16.F32.PACK_AB R29, RZ, R29 ;  /* 0x0000001dff1d723e */ /* 0x000fe200000010ff */
[----:B------:R-:W-:Y:S01]  /*56e0*/  @P4 STG.E.U16 desc[UR54][R2.64+0x10], R28 ;  /* 0x0000101c02004986 */ /* 0x000fe2000c101536 */
[----:B------:R-:W-:Y:S01]  /*56f0*/  ISETP.GT.AND P3, PT, R0, 0x8, P0 ;  /* 0x000000080000780c */ /* 0x000fe20000764270 */
[-C--:B------:R-:W-:Y:S01]  /*5700*/  FMUL R38, R38, R23.reuse ;  /* 0x0000001726267220 */ /* 0x080fe20000400000 */
[----:B------:R-:W-:Y:S01]  /*5710*/  ISETP.GT.AND P0, PT, R14, 0x11, PT ;  /* 0x000000110e00780c */ /* 0x000fe20003f04270 */
[----:B------:R-:W-:Y:S01]  /*5720*/  @P5 STG.E.U16 desc[UR54][R2.64+0x12], R29 ;  /* 0x0000121d02005986 */ /* 0x000fe2000c101536 */
        /* <DEDUP_REMOVED lines=161> */
[----:B------:R-:W-:Y:S01]  /*6140*/  FMUL R87, R87, R23 ;  /* 0x0000001757577220 */ /* 0x000fe20000400000 */
[----:B------:R-:W-:-:S02]  /*6150*/  F2FP.BF16.F32.PACK_AB R62, RZ, R62 ;  /* 0x0000003eff3e723e */ /* 0x000fc400000010ff */
[C---:B------:R-:W-:Y:S02]  /*6160*/  ISETP.GT.AND P5, PT, R0.reuse, RZ, P0 ;  /* 0x000000ff0000720c */ /* 0x040fe400007a4270 */
[----:B------:R-:W-:Y:S01]  /*6170*/  F2FP.BF16.F32.PACK_AB R63, RZ, R63 ;  /* 0x0000003fff3f723e */ /* 0x000fe200000010ff */
[----:B------:R-:W-:Y:S01]  /*6180*/  @P2 STG.E.U16 desc[UR54][R4.64+0x90], R62 ;  /* 0x0000903e04002986 */ /* 0x000fe2000c101536 */
[----:B------:R-:W-:Y:S02]  /*6190*/  F2FP.BF16.F32.PACK_AB R64, RZ, R64 ;  /* 0x00000040ff40723e */ /* 0x000fe400000010ff */
[----:B------:R-:W-:Y:S01]  /*61a0*/  ISETP.GT.AND P2, PT, R0, 0x8, P1 ;  /* 0x000000080000780c */ /* 0x000fe20000f44270 */
[----:B------:R-:W-:Y:S01]  /*61b0*/  @P3 STG.E.U16 desc[UR54][R4.64+0x92], R63 ;  /* 0x0000923f04003986 */ /* 0x000fe2000c101536 */
[----:B------:R-:W-:Y:S02]  /*61c0*/  ISETP.GT.AND P1, PT, R14, 0x58, PT ;  /* 0x000000580e00780c */ /* 0x000fe40003f24270 */
[----:B------:R-:W-:Y:S01]  /*61d0*/  F2FP.BF16.F32.PACK_AB R65, RZ, R65 ;  /* 0x00000041ff41723e */ /* 0x000fe200000010ff */
[----:B------:R-:W-:Y:S01]  /*61e0*/  @P4 STG.E.U16 desc[UR54][R2.64+0xa0], R64 ;  /* 0x0000a04002004986 */ /* 0x000fe2000c101536 */
[----:B------:R-:W-:-:S02]  /*61f0*/  ISETP.GT.AND P3, PT, R0, 0x8, P0 ;  /* 0x000000080000780c */ /* 0x000fc40000764270 */
[----:B------:R-:W-:Y:S01]  /*6200*/  ISETP.GT.AND P0, PT, R14, 0x59, PT ;  /* 0x000000590e00780c */ /* 0x000fe20003f04270 */
[----:B------:R-:W-:Y:S01]  /*6210*/  @P5 STG.E.U16 desc[UR54][R2.64+0xa2], R65 ;  /* 0x0000a24102005986 */ /* 0x000fe2000c101536 */
[C---:B------:R-:W-:Y:S02]  /*6220*/  ISETP.GT.AND P4, PT, R0.reuse, RZ, P1 ;  /* 0x000000ff0000720c */ /* 0x040fe40000f84270 */
[----:B------:R-:W-:Y:S02]  /*6230*/  F2FP.BF16.F32.PACK_AB R66, RZ, R66 ;  /* 0x00000042ff42723e */ /* 0x000fe400000010ff */
[----:B------:R-:W-:Y:S02]  /*6240*/  ISETP.GT.AND P5, PT, R0, RZ, P0 ;  /* 0x000000ff0000720c */ /* 0x000fe400007a4270 */
[----:B------:R-:W-:Y:S01]  /*6250*/  F2FP.BF16.F32.PACK_AB R67, RZ, R67 ;  /* 0x00000043ff43723e */ /* 0x000fe200000010ff */
[----:B------:R-:W-:Y:S01]  /*6260*/  @P2 STG.E.U16 desc[UR54][R4.64+0xa0], R66 ;  /* 0x0000a04204002986 */ /* 0x000fe2000c101536 */
[----:B------:R-:W-:-:S02]  /*6270*/  F2FP.BF16.F32.PACK_AB R68, RZ, R68 ;  /* 0x00000044ff44723e */ /* 0x000fc400000010ff */
[----:B------:R-:W-:Y:S01]  /*6280*/  ISETP.GT.AND P2, PT, R0, 0x8, P1 ;  /* 0x000000080000780c */ /* 0x000fe20000f44270 */
[----:B------:R-:W-:Y:S01]  /*6290*/  @P3 STG.E.U16 desc[UR54][R4.64+0xa2], R67 ;  /* 0x0000a24304003986 */ /* 0x000fe2000c101536 */
[----:B------:R-:W-:Y:S02]  /*62a0*/  ISETP.GT.AND P1, PT, R14, 0x60, PT ;  /* 0x000000600e00780c */ /* 0x000fe40003f24270 */
[----:B------:R-:W-:Y:S01]  /*62b0*/  F2FP.BF16.F32.PACK_AB R69, RZ, R69 ;  /* 0x00000045ff45723e */ /* 0x000fe200000010ff */
[----:B------:R-:W-:Y:S01]  /*62c0*/  @P4 STG.E.U16 desc[UR54][R2.64+0xb0], R68 ;  /* 0x0000b04402004986 */ /* 0x000fe2000c101536 */
[----:B------:R-:W-:Y:S02]  /*62d0*/  ISETP.GT.AND P3, PT, R0, 0x8, P0 ;  /* 0x000000080000780c */ /* 0x000fe40000764270 */
[----:B------:R-:W-:Y:S01]  /*62e0*/  ISETP.GT.AND P0, PT, R14, 0x61, PT ;  /* 0x000000610e00780c */ /* 0x000fe20003f04270 */
[----:B------:R-:W-:Y:S01]  /*62f0*/  @P5 STG.E.U16 desc[UR54][R2.64+0xb2], R69 ;  /* 0x0000b24502005986 */ /* 0x000fe2000c101536 */
[----:B------:R-:W-:-:S02]  /*6300*/  ISETP.GT.AND P4, PT, R0, RZ, P1 ;  /* 0x000000ff0000720c */ /* 0x000fc40000f84270 */
[C---:B------:R-:W-:Y:S02]  /*6310*/  ISETP.GT.AND P5, PT, R0.reuse, RZ, P0 ;  /* 0x000000ff0000720c */ /* 0x040fe400007a4270 */
[----:B------:R-:W-:Y:S02]  /*6320*/  F2FP.BF16.F32.PACK_AB R70, RZ, R70 ;  /* 0x00000046ff46723e */ /* 0x000fe400000010ff */
[----:B------:R-:W-:Y:S02]  /*6330*/  F2FP.BF16.F32.PACK_AB R71, RZ, R71 ;  /* 0x00000047ff47723e */ /* 0x000fe400000010ff */
[----:B------:R-:W-:Y:S01]  /*6340*/  F2FP.BF16.F32.PACK_AB R72, RZ, R72 ;  /* 0x00000048ff48723e */ /* 0x000fe200000010ff */
[----:B------:R-:W-:Y:S01]  /*6350*/  @P2 STG.E.U16 desc[UR54][R4.64+0xb0], R70 ;  /* 0x0000b04604002986 */ /* 0x000fe2000c101536 */
[----:B------:R-:W-:Y:S02]  /*6360*/  F2FP.BF16.F32.PACK_AB R73, RZ, R73 ;  /* 0x00000049ff49723e */ /* 0x000fe400000010ff */
[C---:B------:R-:W-:Y:S01]  /*6370*/  ISETP.GT.AND P1, PT, R0.reuse, 0x8, P1 ;  /* 0x000000080000780c */ /* 0x040fe20000f24270 */
[----:B------:R-:W-:Y:S01]  /*6380*/  @P3 STG.E.U16 desc[UR54][R4.64+0xb2], R71 ;  /* 0x0000b24704003986 */ /* 0x000fe2000c101536 */
[----:B------:R-:W-:-:S02]  /*6390*/  ISETP.GT.AND P2, PT, R0, 0x8, P0 ;  /* 0x000000080000780c */ /* 0x000fc40000744270 */
[----:B------:R-:W-:Y:S01]  /*63a0*/  F2FP.BF16.F32.PACK_AB R74, RZ, R74 ;  /* 0x0000004aff4a723e */ /* 0x000fe200000010ff */
[----:B------:R-:W-:Y:S01]  /*63b0*/  @P4 STG.E.U16 desc[UR54][R2.64+0xc0], R72 ;  /* 0x0000c04802004986 */ /* 0x000fe2000c101536 */
[C---:B------:R-:W-:Y:S02]  /*63c0*/  ISETP.GT.AND P4, PT, R14.reuse, 0x68, PT ;  /* 0x000000680e00780c */ /* 0x040fe40003f84270 */
[----:B------:R-:W-:Y:S01]  /*63d0*/  ISETP.GT.AND P0, PT, R14, 0x69, PT ;  /* 0x000000690e00780c */ /* 0x000fe20003f04270 */
[----:B------:R-:W-:Y:S01]  /*63e0*/  @P5 STG.E.U16 desc[UR54][R2.64+0xc2], R73 ;  /* 0x0000c24902005986 */ /* 0x000fe2000c101536 */
[----:B------:R-:W-:Y:S02]  /*63f0*/  ISETP.GT.AND P5, PT, R0, RZ, P4 ;  /* 0x000000ff0000720c */ /* 0x000fe400027a4270 */
[----:B------:R-:W-:Y:S01]  /*6400*/  F2FP.BF16.F32.PACK_AB R75, RZ, R75 ;  /* 0x0000004bff4b723e */ /* 0x000fe200000010ff */
[----:B------:R-:W-:Y:S01]  /*6410*/  @P1 STG.E.U16 desc[UR54][R4.64+0xc0], R74 ;  /* 0x0000c04a04001986 */ /* 0x000fe2000c101536 */
[----:B------:R-:W-:-:S02]  /*6420*/  F2FP.BF16.F32.PACK_AB R76, RZ, R76 ;  /* 0x0000004cff4c723e */ /* 0x000fc400000010ff */
[C---:B------:R-:W-:Y:S01]  /*6430*/  ISETP.GT.AND P3, PT, R0.reuse, RZ, P0 ;  /* 0x000000ff0000720c */ /* 0x040fe20000764270 */
[----:B------:R-:W-:Y:S01]  /*6440*/  @P2 STG.E.U16 desc[UR54][R4.64+0xc2], R75 ;  /* 0x0000c24b04002986 */ /* 0x000fe2000c101536 */
[C---:B------:R-:W-:Y:S02]  /*6450*/  ISETP.GT.AND P4, PT, R0.reuse, 0x8, P4 ;  /* 0x000000080000780c */ /* 0x040fe40002784270 */
[----:B------:R-:W-:Y:S02]  /*6460*/  F2FP.BF16.F32.PACK_AB R77, RZ, R77 ;  /* 0x0000004dff4d723e */ /* 0x000fe400000010ff */
[----:B------:R-:W-:Y:S01]  /*6470*/  F2FP.BF16.F32.PACK_AB R78, RZ, R78 ;  /* 0x0000004eff4e723e */ /* 0x000fe200000010ff */
[----:B------:R-:W-:Y:S01]  /*6480*/  @P5 STG.E.U16 desc[UR54][R2.64+0xd0], R76 ;  /* 0x0000d04c02005986 */ /* 0x000fe2000c101536 */
[----:B------:R-:W-:Y:S02]  /*6490*/  ISETP.GT.AND P5, PT, R0, 0x8, P0 ;  /* 0x000000080000780c */ /* 0x000fe400007a4270 */
[----:B------:R-:W-:-:S02]  /*64a0*/  F2FP.BF16.F32.PACK_AB R79, RZ, R79 ;  /* 0x0000004fff4f723e */ /* 0x000fc400000010ff */
[C---:B------:R-:W-:Y:S01]  /*64b0*/  ISETP.GT.AND P2, PT, R14.reuse, 0x71, PT ;  /* 0x000000710e00780c */ /* 0x040fe20003f44270 */
[----:B------:R-:W-:Y:S01]  /*64c0*/  @P3 STG.E.U16 desc[UR54][R2.64+0xd2], R77 ;  /* 0x0000d24d02003986 */ /* 0x000fe2000c101536 */
[----:B------:R-:W-:Y:S02]  /*64d0*/  ISETP.GT.AND P3, PT, R14, 0x70, PT ;  /* 0x000000700e00780c */ /* 0x000fe40003f64270 */
[----:B------:R-:W-:Y:S01]  /*64e0*/  F2FP.BF16.F32.PACK_AB R80, RZ, R80 ;  /* 0x00000050ff50723e */ /* 0x000fe200000010ff */
[----:B------:R-:W-:Y:S01]  /*64f0*/  @P4 STG.E.U16 desc[UR54][R4.64+0xd0], R78 ;  /* 0x0000d04e04004986 */ /* 0x000fe2000c101536 */
[C---:B------:R-:W-:Y:S02]  /*6500*/  ISETP.GT.AND P4, PT, R0.reuse, RZ, P2 ;  /* 0x000000ff0000720c */ /* 0x040fe40001784270 */
[----:B------:R-:W-:Y:S01]  /*6510*/  F2FP.BF16.F32.PACK_AB R81, RZ, R81 ;  /* 0x00000051ff51723e */ /* 0x000fe200000010ff */
[----:B------:R-:W-:Y:S01]  /*6520*/  @P5 STG.E.U16 desc[UR54][R4.64+0xd2], R79 ;  /* 0x0000d24f04005986 */ /* 0x000fe2000c101536 */
[----:B------:R-:W-:-:S02]  /*6530*/  ISETP.GT.AND P5, PT, R0, RZ, P3 ;  /* 0x000000ff0000720c */ /* 0x000fc40001fa4270 */
[C---:B------:R-:W-:Y:S02]  /*6540*/  ISETP.GT.AND P1, PT, R14.reuse, 0x78, PT ;  /* 0x000000780e00780c */ /* 0x040fe40003f24270 */
[----:B------:R-:W-:Y:S02]  /*6550*/  ISETP.GT.AND P0, PT, R14, 0x79, PT ;  /* 0x000000790e00780c */ /* 0x000fe40003f04270 */
[C---:B------:R-:W-:Y:S02]  /*6560*/  ISETP.GT.AND P3, PT, R0.reuse, 0x8, P3 ;  /* 0x000000080000780c */ /* 0x040fe40001f64270 */
[C---:B------:R-:W-:Y:S02]  /*6570*/  ISETP.GT.AND P2, PT, R0.reuse, 0x8, P2 ;  /* 0x000000080000780c */ /* 0x040fe40001744270 */
[----:B------:R-:W-:Y:S02]  /*6580*/  F2FP.BF16.F32.PACK_AB R82, RZ, R82 ;  /* 0x00000052ff52723e */ /* 0x000fe400000010ff */
[----:B------:R-:W-:Y:S01]  /*6590*/  F2FP.BF16.F32.PACK_AB R83, RZ, R83 ;  /* 0x00000053ff53723e */ /* 0x000fe200000010ff */
[----:B------:R-:W-:Y:S01]  /*65a0*/  @P5 STG.E.U16 desc[UR54][R2.64+0xe0], R80 ;  /* 0x0000e05002005986 */ /* 0x000fe2000c101536 */
[----:B------:R-:W-:-:S02]  /*65b0*/  ISETP.GT.AND P5, PT, R0, RZ, P0 ;  /* 0x000000ff0000720c */ /* 0x000fc400007a4270 */
[C---:B------:R-:W-:Y:S01]  /*65c0*/  ISETP.GT.AND P0, PT, R0.reuse, 0x8, P0 ;  /* 0x000000080000780c */ /* 0x040fe20000704270 */
[----:B------:R-:W-:Y:S01]  /*65d0*/  @P4 STG.E.U16 desc[UR54][R2.64+0xe2], R81 ;  /* 0x0000e25102004986 */ /* 0x000fe2000c101536 */
[C---:B------:R-:W-:Y:S02]  /*65e0*/  ISETP.GT.AND P4, PT, R0.reuse, RZ, P1 ;  /* 0x000000ff0000720c */ /* 0x040fe40000f84270 */
[----:B------:R-:W-:Y:S01]  /*65f0*/  ISETP.GT.AND P1, PT, R0, 0x8, P1 ;  /* 0x000000080000780c */ /* 0x000fe20000f24270 */
[----:B------:R-:W-:Y:S01]  /*6600*/  @P3 STG.E.U16 desc[UR54][R4.64+0xe0], R82 ;  /* 0x0000e05204003986 */ /* 0x000fe2000c101536 */
[----:B------:R-:W-:Y:S02]  /*6610*/  F2FP.BF16.F32.PACK_AB R84, RZ, R84 ;  /* 0x00000054ff54723e */ /* 0x000fe400000010ff */
[----:B------:R-:W-:Y:S01]  /*6620*/  F2FP.BF16.F32.PACK_AB R85, RZ, R85 ;  /* 0x00000055ff55723e */ /* 0x000fe200000010ff */
[----:B------:R-:W-:Y:S01]  /*6630*/  @P2 STG.E.U16 desc[UR54][R4.64+0xe2], R83 ;  /* 0x0000e25304002986 */ /* 0x000fe2000c101536 */
[----:B------:R-:W-:-:S02]  /*6640*/  F2FP.BF16.F32.PACK_AB R86, RZ, R86 ;  /* 0x00000056ff56723e */ /* 0x000fc400000010ff */
[----:B------:R-:W-:-:S03]  /*6650*/  F2FP.BF16.F32.PACK_AB R87, RZ, R87 ;  /* 0x00000057ff57723e */ /* 0x000fc600000010ff */
[----:B------:R-:W-:Y:S04]  /*6660*/  @P4 STG.E.U16 desc[UR54][R2.64+0xf0], R84 ;  /* 0x0000f05402004986 */ /* 0x000fe8000c101536 */
[----:B------:R0:W-:Y:S02]  /*6670*/  @P5 STG.E.U16 desc[UR54][R2.64+0xf2], R85 ;  /* 0x0000f25502005986 */ /* 0x0001e4000c101536 */
[----:B0-----:R-:W-:Y:S02]  /*6680*/  @P1 IMAD.MOV.U32 R2, RZ, RZ, R4 ;  /* 0x000000ffff021224 */ /* 0x001fe400078e0004 */
[----:B------:R-:W-:-:S05]  /*6690*/  @P1 IMAD.MOV.U32 R3, RZ, RZ, R5 ;  /* 0x000000ffff031224 */ /* 0x000fca00078e0005 */
[----:B------:R0:W-:Y:S04]  /*66a0*/  @P1 STG.E.U16 desc[UR54][R2.64+0xf0], R86 ;  /* 0x0000f05602001986 */ /* 0x0001e8000c101536 */
[----:B------:R0:W-:Y:S02]  /*66b0*/  @P0 STG.E.U16 desc[UR54][R4.64+0xf2], R87 ;  /* 0x0000f25704000986 */ /* 0x0001e4000c101536 */
.L_x_161:
[----:B------:R-:W-:Y:S05]  /*66c0*/  BSYNC B0 ;  /* 0x0000000000007941 */ /* 0x000fea0003800000 */
.L_x_35:
[----:B0-----:R-:W-:Y:S01]  /*66d0*/  IMAD.U32 R2, RZ, RZ, UR52 ;  /* 0x00000034ff027e24 */ /* 0x001fe2000f8e00ff */
[----:B------:R-:W-:Y:S01]  /*66e0*/  ULDC.64 UR4, c[0x0][0x650] ;  /* 0x0001940000047ab9 */ /* 0x000fe20000000a00 */
[----:B------:R-:W-:Y:S01]  /*66f0*/  IMAD.U32 R3, RZ, RZ, UR53 ;  /* 0x00000035ff037e24 */ /* 0x000fe2000f8e00ff */
[----:B------:R0:W-:Y:S01]  /*6700*/  SYNCS.ARRIVE.TRANS64.A1T0 RZ, [R97+UR50], RZ ;  /* 0x000000ff61ff79a7 */ /* 0x0001e20008100032 */
[----:B------:R-:W-:Y:S01]  /*6710*/  PRMT R0, RZ, 0x7610, R0 ;  /* 0x00007610ff007816 */ /* 0x000fe20000000000 */
[----:B------:R-:W-:Y:S01]  /*6720*/  IMAD.MOV.U32 R18, RZ, RZ, -0x1 ;  /* 0xffffffffff127424 */ /* 0x000fe200078e00ff */
[----:B------:R-:W-:Y:S01]  /*6730*/  LEA R16, P0, R2, R16, 0x1 ;  /* 0x0000001002107211 */ /* 0x000fe200078008ff */
[----:B------:R-:W-:Y:S02]  /*6740*/  IMAD.MOV.U32 R2, RZ, RZ, -0x1 ;  /* 0xffffffffff027424 */ /* 0x000fe400078e00ff */
[----:B------:R-:W-:Y:S01]  /*6750*/  IMAD.MOV.U32 R19, RZ, RZ, -0x1 ;  /* 0xffffffffff137424 */ /* 0x000fe200078e00ff */
[----:B------:R-:W-:-:S02]  /*6760*/  IADD3.X R17, R17, UR41, RZ, P0, !PT ;  /* 0x0000002911117c10 */ /* 0x000fc400087fe4ff */
[----:B------:R-:W-:-:S04]  /*6770*/  ISETP.GE.U32.AND P0, PT, R16, UR4, PT ;  /* 0x0000000410007c0c */ /* 0x000fc8000bf06070 */
[----:B------:R-:W-:-:S13]  /*6780*/  ISETP.GE.U32.AND.EX P0, PT, R17, UR5, PT, P0 ;  /* 0x0000000511007c0c */ /* 0x000fda000bf06100 */
[----:B0-----:R-:W-:Y:S05]  /*6790*/  @P0 BRA `(.L_x_162) ;  /* 0x0000000400700947 */ /* 0x001fea0003800000 */
[----:B------:R-:W0:Y:S01]  /*67a0*/  S2UR UR7, SR_CTAID.X ;  /* 0x00000000000779c3 */ /* 0x000e220000002500 */
[----:B------:R-:W-:Y:S01]  /*67b0*/  ULDC.64 UR4, c[0x0][0x628] ;  /* 0x00018a0000047ab9 */ /* 0x000fe20000000a00 */
[----:B------:R-:W-:Y:S01]  /*67c0*/  ULDC UR6, c[0x0][0x150] ;  /* 0x0000540000067ab9 */ /* 0x000fe20000000800 */
[----:B------:R-:W-:Y:S01]  /*67d0*/  ISETP.NE.U32.AND P0, PT, RZ, UR4, PT ;  /* 0x00000004ff007c0c */ /* 0x000fe2000bf05070 */
[----:B------:R-:W-:Y:S01]  /*67e0*/  ULDC UR15, c[0x0][0x630] ;  /* 0x00018c00000f7ab9 */ /* 0x000fe20000000800 */
[C---:B------:R-:W-:Y:S02]  /*67f0*/  R2UR UR17, R16.reuse ;  /* 0x00000000101172ca */ /* 0x040fe400000e0000 */
[----:B------:R-:W-:Y:S01]  /*6800*/  ISETP.NE.AND.EX P0, PT, RZ, UR5, PT, P0 ;  /* 0x00000005ff007c0c */ /* 0x000fe2000bf05300 */
[----:B------:R-:W1:Y:S01]  /*6810*/  S2UR UR16, SR_CTAID.Y ;  /* 0x00000000001079c3 */ /* 0x000e620000002600 */
[----:B------:R-:W-:Y:S02]  /*6820*/  R2UR UR12, R16 ;  /* 0x00000000100c72ca */ /* 0x000fe400000e0000 */
[----:B------:R-:W-:-:S02]  /*6830*/  R2UR UR13, R17 ;  /* 0x00000000110d72ca */ /* 0x000fc400000e0000 */
[----:B0-----:R-:W-:-:S05]  /*6840*/  I2FP.F32.U32 R0, UR7 ;  /* 0x0000000700007c45 */ /* 0x001fca0008201000 */
[----:B------:R-:W-:Y:S01]  /*6850*/  FMUL R0, R0, UR6 ;  /* 0x0000000600007c20 */ /* 0x000fe20008400000 */
[----:B------:R-:W-:Y:S01]  /*6860*/  ULDC UR6, c[0x0][0x154] ;  /* 0x0000550000067ab9 */ /* 0x000fe20000000800 */
[----:B-1----:R-:W-:-:S04]  /*6870*/  I2FP.F32.U32 R2, UR16 ;  /* 0x0000001000027c45 */ /* 0x002fc80008201000 */
[----:B------:R-:W0:Y:S01]  /*6880*/  F2I.U32.TRUNC.NTZ R0, R0 ;  /* 0x0000000000007305 */ /* 0x000e22000020f000 */
[----:B------:R-:W-:Y:S01]  /*6890*/  FMUL R2, R2, UR6 ;  /* 0x0000000602027c20 */ /* 0x000fe20008400000 */
[----:B------:R-:W-:Y:S06]  /*68a0*/  @!P0 BRA `(.L_x_163) ;  /* 0x0000000000308947 */ /* 0x000fec0003800000 */
        /* <DEDUP_REMOVED lines=12> */
.L_x_163:
[----:B------:R-:W-:Y:S01]  /*6970*/  USHF.R.U64 UR6, UR12, UR15, UR13 ;  /* 0x0000000f0c067299 */ /* 0x000fe2000800120d */
[----:B------:R-:W-:Y:S01]  /*6980*/  R2UR UR5, R17 ;  /* 0x00000000110572ca */ /* 0x000fe200000e0000 */
[----:B------:R-:W-:Y:S01]  /*6990*/  USHF.R.U32.HI UR4, URZ, UR15, UR13 ;  /* 0x0000000f3f047299 */ /* 0x000fe2000801160d */
[----:B------:R-:W1:Y:S01]  /*69a0*/  F2I.U32.TRUNC.NTZ R2, R2 ;  /* 0x0000000200027305 */ /* 0x000e62000020f000 */
[----:B------:R-:W-:Y:S01]  /*69b0*/  UIADD3 UR9, UP0, URZ, -UR6, URZ ;  /* 0x800000063f097290 */ /* 0x000fe2000ff1e03f */
[----:B------:R-:W-:Y:S01]  /*69c0*/  ULDC.64 UR10, c[0x0][0x620] ;  /* 0x00018800000a7ab9 */ /* 0x000fe20000000a00 */
[----:B------:R-:W-:Y:S02]  /*69d0*/  ULDC UR14, c[0x0][0x608] ;  /* 0x00018200000e7ab9 */ /* 0x000fe40000000800 */
[----:B------:R-:W-:Y:S01]  /*69e0*/  UIADD3.X UR4, URZ, ~UR4, URZ, UP0, !UPT ;  /* 0x800000043f047290 */ /* 0x000fe200087fe43f */
[----:B------:R-:W-:Y:S01]  /*69f0*/  ULDC UR15, c[0x0][0x658] ;  /* 0x00019600000f7ab9 */ /* 0x000fe20000000800 */
[----:B------:R-:W-:-:S02]  /*6a00*/  ULDC UR12, c[0x0][0x144] ;  /* 0x00005100000c7ab9 */ /* 0x000fc40000000800 */
[----:B------:R-:W-:Y:S01]  /*6a10*/  UIMAD UR8, UR4, UR10, URZ ;  /* 0x0000000a040872a4 */ /* 0x000fe2000f8e023f */
[----:B------:R-:W-:Y:S02]  /*6a20*/  ULDC UR22, c[0x0][0x148] ;  /* 0x0000520000167ab9 */ /* 0x000fe40000000800 */
[----:B------:R-:W-:Y:S01]  /*6a30*/  UMOV UR4, UR17 ;  /* 0x0000001100047c82 */ /* 0x000fe20008000000 */
[----:B------:R-:W-:Y:S02]  /*6a40*/  UIMAD UR8, UR9, UR11, UR8 ;  /* 0x0000000b090872a4 */ /* 0x000fe4000f8e0208 */
[----:B------:R-:W-:Y:S01]  /*6a50*/  UIMAD.WIDE.U32 UR4, UR9, UR10, UR4 ;  /* 0x0000000a090472a5 */ /* 0x000fe2000f8e0004 */
[----:B0-----:R-:W-:Y:S01]  /*6a60*/  R2UR UR9, R0 ;  /* 0x00000000000972ca */ /* 0x001fe200000e0000 */
[----:B------:R-:W-:Y:S01]  /*6a70*/  ULDC UR20, c[0x0][0x648] ;  /* 0x0001920000147ab9 */ /* 0x000fe20000000800 */
[----:B-1----:R-:W-:Y:S01]  /*6a80*/  R2UR UR13, R2 ;  /* 0x00000000020d72ca */ /* 0x002fe200000e0000 */
[----:B------:R-:W-:Y:S01]  /*6a90*/  UIADD3 UR8, UR5, UR8, URZ ;  /* 0x0000000805087290 */ /* 0x000fe2000fffe03f */
[----:B------:R-:W-:-:S02]  /*6aa0*/  ULDC UR21, c[0x0][0x638] ;  /* 0x00018e0000157ab9 */ /* 0x000fc40000000800 */
[----:B------:R-:W-:Y:S02]  /*6ab0*/  ULDC UR5, c[0x0][0x618] ;  /* 0x0001860000057ab9 */ /* 0x000fe40000000800 */
[----:B------:R-:W-:Y:S02]  /*6ac0*/  USHF.R.U64 UR10, UR4, UR5, UR8 ;  /* 0x00000005040a7299 */ /* 0x000fe40008001208 */
[----:B------:R-:W-:-:S03]  /*6ad0*/  USHF.R.U32.HI UR8, URZ, UR5, UR8 ;  /* 0x000000053f087299 */ /* 0x000fc60008011608 */
[----:B------:R-:W-:Y:S01]  /*6ae0*/  ULDC.64 UR4, c[0x0][0x640] ;  /* 0x0001900000047ab9 */ /* 0x000fe20000000a00 */
[----:B------:R-:W-:Y:S01]  /*6af0*/  USHF.R.U64 UR11, UR10, UR14, UR8 ;  /* 0x0000000e0a0b7299 */ /* 0x000fe20008001208 */
[----:B------:R-:W-:Y:S01]  /*6b00*/  ISETP.NE.U32.AND P0, PT, RZ, UR4, PT ;  /* 0x00000004ff007c0c */ /* 0x000fe2000bf05070 */
[----:B------:R-:W-:Y:S02]  /*6b10*/  USHF.R.U32.HI UR8, URZ, UR14, UR8 ;  /* 0x0000000e3f087299 */ /* 0x000fe40008011608 */
[----:B------:R-:W-:Y:S01]  /*6b20*/  UIADD3 UR9, -UR9, URZ, URZ ;  /* 0x0000003f09097290 */ /* 0x000fe2000fffe13f */
[----:B------:R-:W-:Y:S01]  /*6b30*/  ISETP.NE.AND.EX P0, PT, RZ, UR5, PT, P0 ;  /* 0x00000005ff007c0c */ /* 0x000fe2000bf05300 */
[----:B------:R-:W-:Y:S02]  /*6b40*/  USHF.R.U64 UR17, UR11, UR15, UR8 ;  /* 0x0000000f0b117299 */ /* 0x000fe40008001208 */
[----:B------:R-:W-:Y:S02]  /*6b50*/  UIADD3 UR18, -UR13, URZ, URZ ;  /* 0x0000003f0d127290 */ /* 0x000fe4000fffe13f */
[----:B------:R-:W-:-:S02]  /*6b60*/  USHF.R.U32.HI UR15, URZ, UR15, UR8 ;  /* 0x0000000f3f0f7299 */ /* 0x000fc40008011608 */
[----:B------:R-:W-:Y:S01]  /*6b70*/  UIMAD UR19, UR12, UR9, UR7 ;  /* 0x000000090c1372a4 */ /* 0x000fe2000f8e0207 */
[----:B------:R-:W-:-:S05]  /*6b80*/  UMOV UR14, UR17 ;  /* 0x00000011000e7c82 */ /* 0x000fca0008000000 */
[----:B------:R-:W-:Y:S06]  /*6b90*/  @!P0 BRA `(.L_x_164) ;  /* 0x0000000000288947 */ /* 0x000fec0003800000 */
        /* <DEDUP_REMOVED lines=10> */
.L_x_164:
[----:B------:R-:W-:Y:S01]  /*6c40*/  UISETP.NE.AND UP0, UPT, UR38, URZ, UPT ;  /* 0x0000003f2600728c */ /* 0x000fe2000bf05270 */
[----:B------:R-:W-:Y:S01]  /*6c50*/  IMAD.MOV.U32 R0, RZ, RZ, 0x1 ;  /* 0x00000001ff007424 */ /* 0x000fe200078e00ff */
[----:B------:R-:W-:Y:S01]  /*6c60*/  USHF.R.U64 UR5, UR14, UR20, UR15 ;  /* 0x000000140e057299 */ /* 0x000fe2000800120f */
[----:B------:R-:W-:Y:S01]  /*6c70*/  IMAD.U32 R19, RZ, RZ, UR6 ;  /* 0x00000006ff137e24 */ /* 0x000fe2000f8e00ff */
[----:B------:R-:W-:Y:S02]  /*6c80*/  ULOP3.LUT UR4, UR11, UR47, URZ, 0xc0, !UPT ;  /* 0x0000002f0b047292 */ /* 0x000fe4000f8ec03f */
[----:B------:R-:W-:Y:S02]  /*6c90*/  UIADD3 UR7, -UR5, URZ, URZ ;  /* 0x0000003f05077290 */ /* 0x000fe4000fffe13f */
[----:B------:R-:W-:Y:S02]  /*6ca0*/  UIMAD UR4, UR44, UR5, UR4 ;  /* 0x000000052c0472a4 */ /* 0x000fe4000f8e0204 */
[----:B------:R-:W-:-:S02]  /*6cb0*/  ULOP3.LUT UR10, UR10, UR43, URZ, 0xc0, !UPT ;  /* 0x0000002b0a0a7292 */ /* 0x000fc4000f8ec03f */
[----:B------:R-:W-:Y:S02]  /*6cc0*/  @UP0 UIMAD UR19, UR22, UR18, UR16 ;  /* 0x00000012161302a4 */ /* 0x000fe4000f8e0210 */
[----:B------:R-:W-:Y:S01]  /*6cd0*/  UIMAD UR5, UR7, UR21, UR17 ;  /* 0x00000015070572a4 */ /* 0x000fe2000f8e0211 */
[----:B------:R-:W-:Y:S02]  /*6ce0*/  ULDC UR8, c[0x0][0x600] ;  /* 0x0001800000087ab9 */ /* 0x000fe40000000800 */
[----:B------:R-:W-:Y:S01]  /*6cf0*/  ULDC UR7, c[0x0][0x610] ;  /* 0x0001840000077ab9 */ /* 0x000fe20000000800 */
[----:B------:R-:W-:Y:S02]  /*6d00*/  UIMAD UR5, UR5, UR8, UR10 ;  /* 0x00000008050572a4 */ /* 0x000fe4000f8e020a */
[----:B------:R-:W-:-:S04]  /*6d10*/  UIMAD UR4, UR4, UR7, UR19 ;  /* 0x00000007040472a4 */ /* 0x000fc8000f8e0213 */
[----:B------:R-:W-:Y:S02]  /*6d20*/  USEL UR7, UR5, UR4, !UP0 ;  /* 0x0000000405077287 */ /* 0x000fe4000c000000 */
[----:B------:R-:W-:-:S04]  /*6d30*/  USEL UR4, UR4, UR5, !UP0 ;  /* 0x0000000504047287 */ /* 0x000fc8000c000000 */
[----:B------:R-:W-:Y:S02]  /*6d40*/  IMAD.U32 R2, RZ, RZ, UR7 ;  /* 0x00000007ff027e24 */ /* 0x000fe4000f8e00ff */
[----:B------:R-:W-:-:S07]  /*6d50*/  IMAD.U32 R18, RZ, RZ, UR4 ;  /* 0x00000004ff127e24 */ /* 0x000fce000f8e00ff */
.L_x_162:
[----:B------:R-:W-:Y:S01]  /*6d60*/  UIADD3 UR45, UR36, UR45, URZ ;  /* 0x0000002d242d7290 */ /* 0x000fe2000fffe03f */
[----:B------:R-:W-:Y:S02]  /*6d70*/  LOP3.LUT P0, RZ, R0, 0xff, RZ, 0xc0, !PT ;  /* 0x000000ff00ff7812 */ /* 0x000fe4000780c0ff */
[----:B------:R-:W-:Y:S01]  /*6d80*/  LOP3.LUT R100, R100, 0x1, RZ, 0x3c, !PT ;  /* 0x0000000164647812 */ /* 0x000fe200078e3cff */
[----:B------:R-:W-:Y:S02]  /*6d90*/  USHF.R.U32.HI UR4, URZ, 0x2, UR45 ;  /* 0x000000023f047899 */ /* 0x000fe4000801162d */
[----:B------:R-:W-:Y:S02]  /*6da0*/  UISETP.GT.U32.AND UP0, UPT, UR45, 0x3, UPT ;  /* 0x000000032d00788c */ /* 0x000fe4000bf04070 */
[----:B------:R-:W-:Y:S02]  /*6db0*/  ULOP3.LUT UR4, UR4, 0x1, URZ, 0xc0, !UPT ;  /* 0x0000000104047892 */ /* 0x000fe4000f8ec03f */
[----:B------:R-:W-:-:S02]  /*6dc0*/  UISETP.LT.U32.AND UP0, UPT, UR36, 0x4, UP0 ;  /* 0x000000042400788c */ /* 0x000fc40008701070 */
[----:B------:R-:W-:Y:S02]  /*6dd0*/  UISETP.NE.U32.AND UP1, UPT, UR4, 0x1, UPT ;  /* 0x000000010400788c */ /* 0x000fe4000bf25070 */
[----:B------:R-:W-:Y:S02]  /*6de0*/  USEL UR5, URZ, 0x1, !UP0 ;  /* 0x000000013f057887 */ /* 0x000fe4000c000000 */
[----:B------:R-:W-:Y:S02]  /*6df0*/  UISETP.GT.U32.AND UP1, UPT, UR36, 0x3, !UP1 ;  /* 0x000000032400788c */ /* 0x000fe4000cf24070 */
[----:B------:R-:W-:Y:S02]  /*6e00*/  ULOP3.LUT UR45, UR45, 0x3, URZ, 0xc0, !UPT ;  /* 0x000000032d2d7892 */ /* 0x000fe4000f8ec03f */
[----:B------:R-:W-:-:S04]  /*6e10*/  USEL UR4, URZ, 0x1, !UP1 ;  /* 0x000000013f047887 */ /* 0x000fc8000c800000 */
[----:B------:R-:W-:Y:S01]  /*6e20*/  ULOP3.LUT UR48, UR4, UR48, UR5, 0x96, !UPT ;  /* 0x0000003004307292 */ /* 0x000fe2000f8e9605 */
[----:B------:R-:W-:Y:S11]  /*6e30*/  @P0 BRA `(.L_x_165) ;  /* 0xffffffa8006c0947 */ /* 0x000ff6000383ffff */
[----:B------:R-:W-:Y:S05]  /*6e40*/  EXIT ;  /* 0x000000000000794d */ /* 0x000fea0003800000 */
.L_x_16:
[----:B------:R-:W-:-:S08]  /*6e50*/  ISETP.NE.AND P0, PT, RZ, UR6, PT ;  /* 0x00000006ff007c0c */ /* 0x000fd0000bf05270 */
[----:B-----5:R-:W0:-:S00]  /*6e60*/  USETMAXREG.DEALLOC.CTAPOOL 0x28 ;  /* 0x00000028000079c8 */ /* 0x020e0000080e0500 */
[----:B------:R-:W-:Y:S05]  /*6e70*/  @P0 EXIT ;  /* 0x000000000000094d */ /* 0x000fea0003800000 */
[----:B0-----:R-:W-:Y:S01]  /*6e80*/  LOP3.LUT P0, RZ, R0, 0xff, RZ, 0xc0, !PT ;  /* 0x000000ff00ff7812 */ /* 0x001fe2000780c0ff */
[----:B------:R-:W-:Y:S02]  /*6e90*/  IMAD.MOV.U32 R8, RZ, RZ, 0x1 ;  /* 0x00000001ff087424 */ /* 0x000fe400078e00ff */
[----:B------:R-:W-:-:S10]  /*6ea0*/  IMAD.MOV.U32 R0, RZ, RZ, RZ ;  /* 0x000000ffff007224 */ /* 0x000fd400078e00ff */
[----:B------:R-:W-:Y:S05]  /*6eb0*/  @!P0 BRA `(.L_x_166) ;  /* 0x0000000c00648947 */ /* 0x000fea0003800000 */
[----:B------:R-:W0:Y:S01]  /*6ec0*/  S2UR UR8, SR_CgaCtaId ;  /* 0x00000000000879c3 */ /* 0x000e220000008800 */
[----:B------:R-:W-:Y:S01]  /*6ed0*/  LOP3.LUT P0, RZ, R3, 0x1f, RZ, 0xc0, !PT ;  /* 0x0000001f03ff7812 */ /* 0x000fe2000780c0ff */
[----:B------:R-:W-:Y:S01]  /*6ee0*/  ULDC UR5, c[0x0][0x658] ;  /* 0x0001960000057ab9 */ /* 0x000fe20000000800 */
[----:B------:R-:W-:Y:S01]  /*6ef0*/  UMOV UR6, 0xffffffff ;  /* 0xffffffff00067882 */ /* 0x000fe20000000000 */
[----:B------:R-:W-:Y:S01]  /*6f00*/  BSSY B0, `(.L_x_166) ;  /* 0x00000d4000007945 */ /* 0x000fe20003800000 */
[----:B------:R-:W-:Y:S01]  /*6f10*/  USHF.L.U32 UR6, UR6, UR5, URZ ;  /* 0x0000000506067299 */ /* 0x000fe2000800063f */
[C---:B------:R-:W-:Y:S01]  /*6f20*/  ISETP.NE.AND P3, PT, R4.reuse, RZ, PT ;  /* 0x000000ff0400720c */ /* 0x040fe20003f65270 */
[----:B------:R-:W-:Y:S01]  /*6f30*/  IMAD.MOV.U32 R10, RZ, RZ, 0x1 ;  /* 0x00000001ff0a7424 */ /* 0x000fe200078e00ff */
[----:B------:R-:W-:Y:S01]  /*6f40*/  ISETP.NE.OR P0, PT, R4, RZ, !P0 ;  /* 0x000000ff0400720c */ /* 0x000fe20004705670 */
[----:B------:R-:W-:Y:S01]  /*6f50*/  IMAD.MOV.U32 R8, RZ, RZ, 0x1 ;  /* 0x00000001ff087424 */ /* 0x000fe200078e00ff */
[----:B------:R-:W-:Y:S01]  /*6f60*/  ULDC UR4, c[0x0][0x600] ;  /* 0x0001800000047ab9 */ /* 0x000fe20000000800 */
[----:B------:R-:W-:Y:S01]  /*6f70*/  IMAD.MOV.U32 R0, RZ, RZ, RZ ;  /* 0x000000ffff007224 */ /* 0x000fe200078e00ff */
[----:B------:R-:W-:Y:S01]  /*6f80*/  UMOV UR7, 0x1 ;  /* 0x0000000100077882 */ /* 0x000fe20000000000 */
[----:B------:R-:W-:-:S02]  /*6f90*/  UIADD3 UR21, UR37, 0x1, URZ ;  /* 0x0000000125157890 */ /* 0x000fc4000fffe03f */
[----:B------:R-:W-:Y:S02]  /*6fa0*/  ULOP3.LUT UR13, UR40, 0x2, URZ, 0xfc, !UPT ;  /* 0x00000002280d7892 */ /* 0x000fe4000f8efc3f */
[----:B------:R-:W-:Y:S02]  /*6fb0*/  UIADD3 UR4, UR4, -0x1, URZ ;  /* 0xffffffff04047890 */ /* 0x000fe4000fffe03f */
[----:B------:R-:W-:Y:S02]  /*6fc0*/  USHF.L.U32 UR5, UR7, UR5, URZ ;  /* 0x0000000507057299 */ /* 0x000fe4000800063f */
[----:B------:R-:W-:Y:S01]  /*6fd0*/  ULOP3.LUT UR6, URZ, UR6, URZ, 0x33, !UPT ;  /* 0x000000063f067292 */ /* 0x000fe2000f8e333f */
[----:B------:R-:W-:Y:S01]  /*6fe0*/  ULDC.64 UR30, c[0x0][0x198] ;  /* 0x00006600001e7ab9 */ /* 0x000fe20000000a00 */
[----:B0-----:R-:W-:-:S10]  /*6ff0*/  IMAD.U32 R9, RZ, RZ, UR8 ;  /* 0x00000008ff097e24 */ /* 0x001fd4000f8e00ff */
.L_x_178:
[----:B------:R-:W-:-:S03]  /*7000*/  UMOV UR7, 0xffffffff ;  /* 0xffffffff00077882 */ /* 0x000fc60000000000 */
[----:B------:R-:W-:Y:S05]  /*7010*/  BRA.DIV UR7, `(.L_x_167) ;  /* 0x0000001207247947 */ /* 0x000fea000b800000 */
[----:B------:R-:W-:-:S13]  /*7020*/  ELECT P6, URZ, PT ;  /* 0x00000000003f782f */ /* 0x000fda00038c0000 */
.L_x_191:
[----:B------:R-:W0:Y:S01]  /*7030*/  LDC R3, c[0x0][0x28c] ;  /* 0x0000a300ff037b82 */ /* 0x000e220000000800 */
[----:B------:R-:W-:Y:S01]  /*7040*/  BSSY B1, `(.L_x_168) ;  /* 0x0000049000017945 */ /* 0x000fe20003800000 */
[----:B0-----:R-:W-:-:S13]  /*7050*/  ISETP.LT.OR P6, PT, R3, 0x1, !P6 ;  /* 0x000000010300780c */ /* 0x001fda00077c1670 */
[----:B------:R-:W-:Y:S05]  /*7060*/  @P6 BRA `(.L_x_169) ;  /* 0x0000000400186947 */ /* 0x000fea0003800000 */
[----:B------:R-:W-:Y:S02]  /*7070*/  IMAD R9, R18, 0x2, R9 ;  /* 0x0000000212097824 */ /* 0x000fe400078e0209 */
[----:B------:R-:W-:Y:S02]  /*7080*/  IMAD.SHL.U32 R6, R2, 0x80, RZ ;  /* 0x0000008002067824 */ /* 0x000fe400078e00ff */
[----:B------:R-:W-:Y:S02]  /*7090*/  IMAD.MOV.U32 R13, RZ, RZ, RZ ;  /* 0x000000ffff0d7224 */ /* 0x000fe400078e00ff */
[----:B------:R-:W-:Y:S02]  /*70a0*/  IMAD.U32 R14, RZ, RZ, UR21 ;  /* 0x00000015ff0e7e24 */ /* 0x000fe4000f8e00ff */
[----:B------:R-:W-:Y:S02]  /*70b0*/  IMAD.MOV.U32 R2, RZ, RZ, R8 ;  /* 0x000000ffff027224 */ /* 0x000fe400078e0008 */
[----:B------:R-:W-:-:S02]  /*70c0*/  IMAD.MOV.U32 R4, RZ, RZ, R0 ;  /* 0x000000ffff047224 */ /* 0x000fc400078e0000 */
[----:B------:R-:W-:-:S07]  /*70d0*/  IMAD.SHL.U32 R7, R9, 0x20, RZ ;  /* 0x0000002009077824 */ /* 0x000fce00078e00ff */
.L_x_173:
[----:B------:R-:W0:Y:S01]  /*70e0*/  S2UR UR7, SR_CgaCtaId ;  /* 0x00000000000779c3 */ /* 0x000e220000008800 */
[----:B------:R-:W-:Y:S02]  /*70f0*/  MOV R12, 0x400 ;  /* 0x00000400000c7802 */ /* 0x000fe40000000f00 */
[----:B------:R-:W-:-:S05]  /*7100*/  SHF.L.U32 R3, R2, 0x1f, RZ ;  /* 0x0000001f02037819 */ /* 0x000fca00000006ff */
[----:B------:R-:W1:Y:S01]  /*7110*/  @!P3 LDC R5, c[0x0][0x500] ;  /* 0x00014000ff05bb82 */ /* 0x000e620000000800 */
[----:B0-----:R-:W-:-:S05]  /*7120*/  IMAD.U32 R9, RZ, RZ, UR7 ;  /* 0x00000007ff097e24 */ /* 0x001fca000f8e00ff */
[----:B------:R-:W-:-:S05]  /*7130*/  LEA R11, R9, R12, 0x18 ;  /* 0x0000000c090b7211 */ /* 0x000fca00078ec0ff */
[----:B------:R-:W-:-:S04]  /*7140*/  IMAD R12, R4, 0x8, R11 ;  /* 0x00000008040c7824 */ /* 0x000fc800078e020b */
[----:B------:R-:W0:Y:S02]  /*7150*/  SYNCS.PHASECHK.TRANS64.TRYWAIT P1, [R12+URZ+0x20], R3 ;  /* 0x000020030c0075a7 */ /* 0x000e24000802017f */
[----:B01----:R-:W-:Y:S05]  /*7160*/  @!P1 BRA `(.L_x_170) ;  /* 0x0000000c00f09947 */ /* 0x003fea0003800000 */
.L_x_192:
[----:B------:R-:W-:Y:S01]  /*7170*/  UPRMT UR7, UR13, 0x9910, URZ ;  /* 0x000099100d077896 */ /* 0x000fe2000800003f */
[----:B------:R1:W-:Y:S03]  /*7180*/  @!P3 SYNCS.ARRIVE.TRANS64 RZ, [R12+URZ], R5 ;  /* 0x000000050cffb9a7 */ /* 0x0003e6000800003f */
[----:B------:R-:W-:-:S06]  /*7190*/  UISETP.NE.AND UP0, UPT, UR7, 0x2, UPT ;  /* 0x000000020700788c */ /* 0x000fcc000bf05270 */
[----:B------:R-:W-:-:S13]  /*71a0*/  PLOP3.LUT P1, PT, PT, PT, UP0, 0x80, 0x0 ;  /* 0x000000000000781c */ /* 0x000fda0003f2f008 */
[----:B-1----:R-:W-:Y:S05]  /*71b0*/  @P1 BRA `(.L_x_171) ;  /* 0x0000000000041947 */ /* 0x002fea0003800000 */
[----:B------:R-:W-:Y:S01]  /*71c0*/  BPT.TRAP 0x1 ;  /* 0x000000040000795c */ /* 0x000fe20000300000 */
.L_x_171:
[----:B------:R-:W-:Y:S05]  /*71d0*/  @P0 BRA `(.L_x_172) ;  /* 0x0000000000040947 */ /* 0x000fea0003800000 */
[----:B------:R-:W-:Y:S01]  /*71e0*/  BPT.TRAP 0x1 ;  /* 0x000000040000795c */ /* 0x000fe20000300000 */
.L_x_172:
[----:B0-----:R-:W-:Y:S01]  /*71f0*/  IMAD R3, R4, 0x4, R9 ;  /* 0x0000000404037824 */ /* 0x001fe200078e0209 */
[----:B------:R-:W-:Y:S01]  /*7200*/  R2UR UR34, R13 ;  /* 0x000000000d2272ca */ /* 0x000fe200000e0000 */
[----:B------:R-:W-:Y:S01]  /*7210*/  VIADD R14, R14, 0xffffffff ;  /* 0xffffffff0e0e7836 */ /* 0x000fe20000000000 */
[----:B------:R-:W-:Y:S01]  /*7220*/  R2UR UR33, R12 ;  /* 0x000000000c2172ca */ /* 0x000fe200000e0000 */
[----:B------:R-:W-:Y:S01]  /*7230*/  IMAD.SHL.U32 R3, R3, 0x800, RZ ;  /* 0x0000080003037824 */ /* 0x000fe200078e00ff */
[----:B------:R-:W-:Y:S01]  /*7240*/  R2UR UR36, R19 ;  /* 0x00000000132472ca */ /* 0x000fe200000e0000 */
[----:B------:R-:W-:Y:S01]  /*7250*/  UIADD3 UR14, UP0, UR30, 0xf0, URZ ;  /* 0x000000f01e0e7890 */ /* 0x000fe2000ff1e03f */
[----:B------:R-:W-:Y:S01]  /*7260*/  R2UR UR35, R7 ;  /* 0x00000000072372ca */ /* 0x000fe200000e0000 */
[--C-:B------:R-:W-:Y:S01]  /*7270*/  IMAD R3, R3, 0x2, R11.reuse ;  /* 0x0000000203037824 */ /* 0x100fe200078e020b */
[----:B------:R-:W-:Y:S01]  /*7280*/  R2UR UR19, R6 ;  /* 0x00000000061372ca */ /* 0x000fe200000e0000 */
[----:B------:R-:W-:Y:S01]  /*7290*/  IMAD R11, R4, 0x8000, R11 ;  /* 0x00008000040b7824 */ /* 0x000fe200078e020b */
[----:B------:R-:W-:Y:S01]  /*72a0*/  UIADD3 UR42, UP1, UR30, 0x1f0, URZ ;  /* 0x000001f01e2a7890 */ /* 0x000fe2000ff3e03f */
[----:B------:R-:W-:Y:S01]  /*72b0*/  ISETP.GT.AND P2, PT, R14, 0x1, PT ;  /* 0x000000010e00780c */ /* 0x000fe20003f44270 */
[----:B------:R-:W-:Y:S01]  /*72c0*/  UIADD3.X UR15, URZ, UR31, URZ, UP0, !UPT ;  /* 0x0000001f3f0f7290 */ /* 0x000fe200087fe43f */
[----:B------:R-:W-:Y:S01]  /*72d0*/  R2UR UR24, R3 ;  /* 0x00000000031872ca */ /* 0x000fe200000e0000 */
[----:B------:R-:W-:Y:S01]  /*72e0*/  UIADD3 UR26, UR34, 0x40, URZ ;  /* 0x00000040221a7890 */ /* 0x000fe2000fffe03f */
[----:B------:R-:W-:Y:S01]  /*72f0*/  R2UR UR8, R11 ;  /* 0x000000000b0872ca */ /* 0x000fe200000e0000 */
[----:B------:R-:W-:Y:S01]  /*7300*/  UIADD3.X UR43, URZ, UR31, URZ, UP1, !UPT ;  /* 0x0000001f3f2b7290 */ /* 0x000fe20008ffe43f */
[----:B------:R-:W-:Y:S01]  /*7310*/  VIADD R4, R4, 0x1 ;  /* 0x0000000104047836 */ /* 0x000fe20000000000 */
[----:B------:R-:W-:Y:S01]  /*7320*/  UMOV UR7, 0x30000 ;  /* 0x0003000000077882 */ /* 0x000fe20000000000 */
[----:B------:R-:W-:Y:S01]  /*7330*/  UMOV UR22, 0x0 ;  /* 0x0000000000167882 */ /* 0x000fe20000000000 */
[----:B------:R-:W-:Y:S01]  /*7340*/  UMOV UR23, 0x10000000 ;  /* 0x1000000000177882 */ /* 0x000fe20000000000 */
[----:B------:R-:W-:Y:S01]  /*7350*/  UMOV UR25, UR33 ;  /* 0x0000002100197c82 */ /* 0x000fe20008000000 */
[----:B------:R-:W-:Y:S01]  /*7360*/  ISETP.NE.AND P1, PT, R4, 0x4, PT ;  /* 0x000000040400780c */ /* 0x000fe20003f25270 */
[----:B------:R-:W-:Y:S01]  /*7370*/  UMOV UR28, UR36 ;  /* 0x00000024001c7c82 */ /* 0x000fe20008000000 */
[----:B------:R-:W-:Y:S01]  /*7380*/  UMOV UR27, UR35 ;  /* 0x00000023001b7c82 */ /* 0x000fe20008000000 */
[----:B------:R-:W-:Y:S01]  /*7390*/  UMOV UR17, UR33 ;  /* 0x0000002100117c82 */ /* 0x000fe20008000000 */
[----:B------:R-:W-:Y:S01]  /*73a0*/  UIADD3 UR32, UR24, 0x180, URZ ;  /* 0x0000018018207890 */ /* 0x000fe2000fffe03f */
[----:B------:R-:W-:Y:S01]  /*73b0*/  SEL R3, RZ, 0x1, P1 ;  /* 0x00000001ff037807 */ /* 0x000fe20000800000 */
[----:B------:R-:W-:Y:S01]  /*73c0*/  UIADD3 UR24, UR24, 0x2180, URZ ;  /* 0x0000218018187890 */ /* 0x000fe2000fffe03f */
[----:B------:R-:W-:Y:S01]  /*73d0*/  VIADD R13, R13, 0x80 ;  /* 0x000000800d0d7836 */ /* 0x000fe20000000000 */
[----:B------:R-:W-:Y:S01]  /*73e0*/  UIADD3 UR16, UR8, 0x10180, URZ ;  /* 0x0001018008107890 */ /* 0x000fe2000fffe03f */
[----:B------:R-:W-:Y:S01]  /*73f0*/  LOP3.LUT R2, R2, R3, RZ, 0x3c, !PT ;  /* 0x0000000302027212 */ /* 0x000fe200078e3cff */
[----:B------:R-:W-:Y:S01]  /*7400*/  UIADD3 UR8, UR8, 0x14180, URZ ;  /* 0x0001418008087890 */ /* 0x000fe2000fffe03f */
[----:B------:R-:W-:Y:S01]  /*7410*/  SEL R4, R4, RZ, P1 ;  /* 0x000000ff04047207 */ /* 0x000fe20000800000 */
[----:B------:R-:W-:Y:S01]  /*7420*/  UMOV UR18, UR34 ;  /* 0x0000002200127c82 */ /* 0x000fe20008000000 */
[----:B------:R-:W-:Y:S01]  /*7430*/  UMOV UR20, UR36 ;  /* 0x0000002400147c82 */ /* 0x000fe20008000000 */
[----:B------:R0:W-:Y:S01]  /*7440*/  UTMALDG.3D.MULTICAST [UR32], [UR14], UR7, desc[UR22] ;  /* 0x000016200e0073b4 */ /* 0x0001e20008011807 */
[----:B------:R-:W-:Y:S01]  /*7450*/  UMOV UR9, UR33 ;  /* 0x0000002100097c82 */ /* 0x000fe20008000000 */
[----:B------:R-:W-:Y:S01]  /*7460*/  UMOV UR11, UR19 ;  /* 0x00000013000b7c82 */ /* 0x000fe20008000000 */
[----:B------:R-:W-:Y:S01]  /*7470*/  UMOV UR12, UR36 ;  /* 0x00000024000c7c82 */ /* 0x000fe20008000000 */
[----:B------:R-:W-:Y:S01]  /*7480*/  UMOV UR10, UR26 ;  /* 0x0000001a000a7c82 */ /* 0x000fe20008000000 */
[----:B------:R0:W-:Y:S01]  /*7490*/  UTMALDG.3D.MULTICAST [UR24], [UR14], UR7, desc[UR22] ;  /* 0x000016180e0073b4 */ /* 0x0001e20008011807 */
[----:B------:R0:W-:Y:S01]  /*74a0*/  UTMALDG.3D [UR16], [UR42], desc[UR22] ;  /* 0x000016102a0075b4 */ /* 0x0001e20008011000 */
[----:B------:R0:W-:Y:S02]  /*74b0*/  UTMALDG.3D [UR8], [UR42], desc[UR22] ;  /* 0x000016082a0075b4 */ /* 0x0001e40008011000 */
[----:B0-----:R-:W-:Y:S05]  /*74c0*/  @P2 BRA `(.L_x_173) ;  /* 0xfffffffc00042947 */ /* 0x001fea000383ffff */
.L_x_169:
[----:B------:R-:W-:Y:S05]  /*74d0*/  BSYNC B1 ;  /* 0x0000000000017941 */ /* 0x000fea0003800000 */
.L_x_168:
[----:B------:R-:W-:Y:S01]  /*74e0*/  LOP3.LUT P4, RZ, R10, 0xff, RZ, 0xc0, !PT ;  /* 0x000000ff0aff7812 */ /* 0x000fe2000788c0ff */
[----:B------:R-:W-:Y:S01]  /*74f0*/  VIADD R0, R0, UR37 ;  /* 0x0000002500007c36 */ /* 0x000fe20008000000 */
[----:B------:R-:W-:Y:S01]  /*7500*/  ULDC.64 UR8, c[0x0][0x650] ;  /* 0x0001940000087ab9 */ /* 0x000fe20000000a00 */
[----:B------:R-:W-:Y:S01]  /*7510*/  IMAD.U32 R3, RZ, RZ, UR37 ;  /* 0x00000025ff037e24 */ /* 0x000fe2000f8e00ff */
[----:B------:R-:W-:Y:S01]  /*7520*/  BSSY B1, `(.L_x_174) ;  /* 0x000006f000017945 */ /* 0x000fe20003800000 */
[----:B------:R-:W-:Y:S01]  /*7530*/  IMAD.MOV.U32 R18, RZ, RZ, -0x1 ;  /* 0xffffffffff127424 */ /* 0x000fe200078e00ff */
[----:B------:R-:W-:Y:S01]  /*7540*/  SHF.R.U32.HI R2, RZ, 0x2, R0 ;  /* 0x00000002ff027819 */ /* 0x000fe20000011600 */
[----:B------:R-:W-:Y:S01]  /*7550*/  IMAD.MOV.U32 R19, RZ, RZ, -0x1 ;  /* 0xffffffffff137424 */ /* 0x000fe200078e00ff */
[----:B------:R-:W-:Y:S02]  /*7560*/  ISETP.GT.U32.AND P1, PT, R0, 0x3, PT ;  /* 0x000000030000780c */ /* 0x000fe40003f24070 */
[----:B------:R-:W-:-:S02]  /*7570*/  LOP3.LUT R2, R2, 0x1, RZ, 0xc0, !PT ;  /* 0x0000000102027812 */ /* 0x000fc400078ec0ff */
[C---:B------:R-:W-:Y:S01]  /*7580*/  ISETP.LT.U32.AND P1, PT, R3.reuse, 0x4, P1 ;  /* 0x000000040300780c */ /* 0x040fe20000f21070 */
[----:B------:R-:W0:Y:S01]  /*7590*/  @P4 S2R R9, SR_CgaCtaId ;  /* 0x0000000000094919 */ /* 0x000e220000008800 */
[----:B------:R-:W-:Y:S02]  /*75a0*/  @P4 MOV R4, 0x400 ;  /* 0x0000040000044802 */ /* 0x000fe40000000f00 */
[----:B------:R-:W-:Y:S02]  /*75b0*/  ISETP.NE.U32.AND P2, PT, R2, 0x1, PT ;  /* 0x000000010200780c */ /* 0x000fe40003f45070 */
[----:B------:R-:W-:Y:S02]  /*75c0*/  LOP3.LUT R0, R0, 0x3, RZ, 0xc0, !PT ;  /* 0x0000000300007812 */ /* 0x000fe400078ec0ff */
[----:B------:R-:W-:Y:S02]  /*75d0*/  ISETP.GT.U32.AND P2, PT, R3, 0x3, !P2 ;  /* 0x000000030300780c */ /* 0x000fe40005744070 */
[----:B------:R-:W-:-:S02]  /*75e0*/  SEL R3, RZ, 0x1, !P1 ;  /* 0x00000001ff037807 */ /* 0x000fc40004800000 */
[----:B------:R-:W-:Y:S02]  /*75f0*/  SEL R2, RZ, 0x1, !P2 ;  /* 0x00000001ff027807 */ /* 0x000fe40005000000 */
[----:B------:R-:W-:Y:S02]  /*7600*/  PRMT R10, RZ, 0x7610, R10 ;  /* 0x00007610ff0a7816 */ /* 0x000fe4000000000a */
[--C-:B------:R-:W-:Y:S01]  /*7610*/  LOP3.LUT R8, R2, R8, R3.reuse, 0x96, !PT ;  /* 0x0000000802087212 */ /* 0x100fe200078e9603 */
[----:B------:R-:W-:Y:S01]  /*7620*/  IMAD.MOV.U32 R2, RZ, RZ, -0x1 ;  /* 0xffffffffff027424 */ /* 0x000fe200078e00ff */
[----:B------:R-:W-:Y:S02]  /*7630*/  PRMT R3, RZ, 0x7610, R3 ;  /* 0x00007610ff037816 */ /* 0x000fe40000000003 */
[----:B0-----:R-:W-:-:S04]  /*7640*/  @P4 LEA R4, R9, R4, 0x18 ;  /* 0x0000000409044211 */ /* 0x001fc800078ec0ff */
[----:B------:R0:W-:Y:S01]  /*7650*/  @P4 SYNCS.ARRIVE.TRANS64.A1T0 RZ, [R4+URZ+0x78], RZ ;  /* 0x000078ff04ff49a7 */ /* 0x0001e2000810003f */
[----:B------:R-:W-:-:S04]  /*7660*/  IADD3 R16, P4, R16, UR52, RZ ;  /* 0x0000003410107c10 */ /* 0x000fc8000ff9e0ff */
[----:B------:R-:W-:Y:S02]  /*7670*/  IADD3.X R17, R17, UR39, RZ, P4, !PT ;  /* 0x0000002711117c10 */ /* 0x000fe4000a7fe4ff */
        /* <DEDUP_REMOVED lines=8> */
[----:B------:R-:W-:Y:S01]  /*7700*/  ULDC UR14, c[0x0][0x154] ;  /* 0x00005500000e7ab9 */ /* 0x000fe20000000800 */
[----:B------:R-:W-:Y:S01]  /*7710*/  IMAD.MOV.U32 R2, RZ, RZ, R16 ;  /* 0x000000ffff027224 */ /* 0x000fe200078e0010 */
[----:B------:R-:W-:Y:S01]  /*7720*/  ISETP.NE.AND.EX P1, PT, RZ, UR9, PT, P1 ;  /* 0x00000009ff007c0c */ /* 0x000fe2000bf25310 */
[----:B------:R-:W1:Y:S01]  /*7730*/  S2UR UR12, SR_CTAID.Y ;  /* 0x00000000000c79c3 */ /* 0x000e620000002600 */
[----:B0-----:R-:W-:-:S05]  /*7740*/  I2FP.F32.U32 R3, UR7 ;  /* 0x0000000700037c45 */ /* 0x001fca0008201000 */
[----:B------:R-:W-:Y:S01]  /*7750*/  FMUL R12, R3, UR10 ;  /* 0x0000000a030c7c20 */ /* 0x000fe20008400000 */
[----:B------:R-:W-:-:S05]  /*7760*/  IMAD.MOV.U32 R3, RZ, RZ, R17 ;  /* 0x000000ffff037224 */ /* 0x000fca00078e0011 */
[----:B------:R-:W-:Y:S05]  /*7770*/  @!P1 BRA `(.L_x_176) ;  /* 0x0000000000289947 */ /* 0x000fea0003800000 */
[----:B------:R-:W-:Y:S02]  /*7780*/  ULDC UR10, c[0x0][0x634] ;  /* 0x00018d00000a7ab9 */ /* 0x000fe40000000800 */
[----:B------:R-:W-:-:S05]  /*7790*/  IADD3 R7, P1, R16, UR10, RZ ;  /* 0x0000000a10077c10 */ /* 0x000fca000ff3e0ff */
[----:B------:R-:W-:-:S04]  /*77a0*/  IMAD.X R11, RZ, RZ, R17, P1 ;  /* 0x000000ffff0b7224 */ /* 0x000fc800008e0611 */
[----:B------:R-:W-:-:S04]  /*77b0*/  IMAD.WIDE.U32 R4, R11, UR8, RZ ;  /* 0x000000080b047c25 */ /* 0x000fc8000f8e00ff */
[----:B------:R-:W-:-:S04]  /*77c0*/  IMAD.WIDE.U32 R4, P1, R7, UR9, R4 ;  /* 0x0000000907047c25 */ /* 0x000fc8000f820004 */
[----:B------:R-:W-:-:S04]  /*77d0*/  IMAD.WIDE.U32 R6, R7, UR8, RZ ;  /* 0x0000000807067c25 */ /* 0x000fc8000f8e00ff */
[----:B------:R-:W-:Y:S01]  /*77e0*/  IMAD.X R3, RZ, RZ, RZ, P1 ;  /* 0x000000ffff037224 */ /* 0x000fe200008e06ff */
[----:B------:R-:W-:Y:S01]  /*77f0*/  IADD3 RZ, P1, R7, R4, RZ ;  /* 0x0000000407ff7210 */ /* 0x000fe20007f3e0ff */
[----:B------:R-:W-:-:S04]  /*7800*/  IMAD.MOV.U32 R2, RZ, RZ, R5 ;  /* 0x000000ffff027224 */ /* 0x000fc800078e0005 */
[----:B------:R-:W-:-:S08]  /*7810*/  IMAD.WIDE.U32.X R2, R11, UR9, R2, P1 ;  /* 0x000000090b027c25 */ /* 0x000fd000088e0402 */
.L_x_176:
[--C-:B------:R-:W-:Y:S01]  /*7820*/  SHF.R.U64 R19, R2, UR11, R3.reuse ;  /* 0x0000000b02137c19 */ /* 0x100fe20008001203 */
[----:B------:R-:W0:Y:S01]  /*7830*/  F2I.U32.TRUNC.NTZ R12, R12 ;  /* 0x0000000c000c7305 */ /* 0x000e22000020f000 */
[----:B------:R-:W-:Y:S01]  /*7840*/  SHF.R.U32.HI R2, RZ, UR11, R3 ;  /* 0x0000000bff027c19 */ /* 0x000fe20008011603 */
[----:B------:R-:W-:Y:S01]  /*7850*/  ULDC.64 UR8, c[0x0][0x620] ;  /* 0x0001880000087ab9 */ /* 0x000fe20000000a00 */
[----:B------:R-:W-:Y:S01]  /*7860*/  IADD3 R5, P1, RZ, -R19, RZ ;  /* 0x80000013ff057210 */ /* 0x000fe20007f3e0ff */
[----:B------:R-:W3:Y:S01]  /*7870*/  LDC R11, c[0x0][0x610] ;  /* 0x00018400ff0b7b82 */ /* 0x000ee20000000800 */
[----:B-1----:R-:W-:Y:S01]  /*7880*/  I2FP.F32.U32 R4, UR12 ;  /* 0x0000000c00047c45 */ /* 0x002fe20008201000 */
[----:B------:R-:W-:Y:S01]  /*7890*/  ULDC UR11, c[0x0][0x658] ;  /* 0x00019600000b7ab9 */ /* 0x000fe20000000800 */
[----:B------:R-:W-:Y:S01]  /*78a0*/  ULDC UR16, c[0x0][0x648] ;  /* 0x0001920000107ab9 */ /* 0x000fe20000000800 */
[----:B------:R-:W-:Y:S02]  /*78b0*/  IMAD.X R2, RZ, RZ, ~R2, P1 ;  /* 0x000000ffff027224 */ /* 0x000fe400008e0e02 */
[----:B------:R-:W-:Y:S01]  /*78c0*/  FMUL R6, R4, UR14 ;  /* 0x0000000e04067c20 */ /* 0x000fe20008400000 */
[----:B------:R-:W-:Y:S01]  /*78d0*/  ULDC.64 UR14, c[0x0][0x640] ;  /* 0x00019000000e7ab9 */ /* 0x000fe20000000a00 */
[----:B------:R-:W-:Y:S01]  /*78e0*/  IMAD R4, R2, UR8, RZ ;  /* 0x0000000802047c24 */ /* 0x000fe2000f8e02ff */
[----:B------:R-:W-:Y:S01]  /*78f0*/  ISETP.NE.U32.AND P1, PT, RZ, UR14, PT ;  /* 0x0000000eff007c0c */ /* 0x000fe2000bf25070 */
[C---:B------:R-:W-:Y:S01]  /*7900*/  IMAD.WIDE.U32 R2, R5.reuse, UR8, R16 ;  /* 0x0000000805027c25 */ /* 0x040fe2000f8e0010 */
[----:B0-----:R-:W-:Y:S01]  /*7910*/  R2UR UR8, R12 ;  /* 0x000000000c0872ca */ /* 0x001fe200000e0000 */
[----:B------:R-:W0:Y:S01]  /*7920*/  F2I.U32.TRUNC.NTZ R6, R6 ;  /* 0x0000000600067305 */ /* 0x000e22000020f000 */
[----:B------:R-:W-:Y:S01]  /*7930*/  ISETP.NE.AND.EX P1, PT, RZ, UR15, PT, P1 ;  /* 0x0000000fff007c0c */ /* 0x000fe2000bf25310 */
[----:B------:R-:W-:Y:S01]  /*7940*/  IMAD R5, R5, UR9, R4 ;  /* 0x0000000905057c24 */ /* 0x000fe2000f8e0204 */
[----:B------:R-:W-:-:S03]  /*7950*/  ULDC UR9, c[0x0][0x618] ;  /* 0x0001860000097ab9 */ /* 0x000fc60000000800 */
[----:B------:R-:W-:-:S05]  /*7960*/  IMAD.IADD R3, R3, 0x1, R5 ;  /* 0x0000000103037824 */ /* 0x000fca00078e0205 */
[--C-:B------:R-:W-:Y:S02]  /*7970*/  SHF.R.U64 R12, R2, UR9, R3.reuse ;  /* 0x00000009020c7c19 */ /* 0x100fe40008001203 */
[----:B------:R-:W-:Y:S01]  /*7980*/  SHF.R.U32.HI R3, RZ, UR9, R3 ;  /* 0x00000009ff037c19 */ /* 0x000fe20008011603 */
[----:B------:R-:W-:Y:S01]  /*7990*/  ULDC UR9, c[0x0][0x608] ;  /* 0x0001820000097ab9 */ /* 0x000fe20000000800 */
[----:B0-----:R-:W-:Y:S02]  /*79a0*/  R2UR UR10, R6 ;  /* 0x00000000060a72ca */ /* 0x001fe400000e0000 */
[--C-:B------:R-:W-:Y:S02]  /*79b0*/  SHF.R.U64 R14, R12, UR9, R3.reuse ;  /* 0x000000090c0e7c19 */ /* 0x100fe40008001203 */
[----:B------:R-:W-:Y:S01]  /*79c0*/  SHF.R.U32.HI R3, RZ, UR9, R3 ;  /* 0x00000009ff037c19 */ /* 0x000fe20008011603 */
[----:B------:R-:W-:-:S03]  /*79d0*/  UIADD3 UR9, -UR8, URZ, URZ ;  /* 0x0000003f08097290 */ /* 0x000fc6000fffe13f */
[--C-:B------:R-:W-:Y:S01]  /*79e0*/  SHF.R.U64 R18, R14, UR11, R3.reuse ;  /* 0x0000000b0e127c19 */ /* 0x100fe20008001203 */
[----:B------:R-:W-:Y:S01]  /*79f0*/  ULDC UR8, c[0x0][0x144] ;  /* 0x0000510000087ab9 */ /* 0x000fe20000000800 */
[----:B------:R-:W-:-:S03]  /*7a00*/  SHF.R.U32.HI R3, RZ, UR11, R3 ;  /* 0x0000000bff037c19 */ /* 0x000fc60008011603 */
[----:B------:R-:W-:Y:S01]  /*7a10*/  IMAD.MOV.U32 R2, RZ, RZ, R18 ;  /* 0x000000ffff027224 */ /* 0x000fe200078e0012 */
[----:B------:R-:W-:Y:S06]  /*7a20*/  @!P1 BRA `(.L_x_177) ;  /* 0x0000000000289947 */ /* 0x000fec0003800000 */
        /* <DEDUP_REMOVED lines=10> */
.L_x_177:
[----:B------:R-:W-:Y:S01]  /*7ad0*/  UISETP.NE.AND UP0, UPT, UR38, URZ, UPT ;  /* 0x0000003f2600728c */ /* 0x000fe2000bf05270 */
[----:B------:R-:W-:Y:S01]  /*7ae0*/  SHF.R.U64 R3, R2, UR16, R3 ;  /* 0x0000001002037c19 */ /* 0x000fe20008001203 */
[----:B------:R-:W-:Y:S01]  /*7af0*/  UIADD3 UR10, -UR10, URZ, URZ ;  /* 0x0000003f0a0a7290 */ /* 0x000fe2000fffe13f */
[----:B------:R-:W-:Y:S01]  /*7b00*/  LOP3.LUT R2, R14, UR6, RZ, 0xc0, !PT ;  /* 0x000000060e027c12 */ /* 0x000fe2000f8ec0ff */
[----:B------:R-:W-:Y:S02]  /*7b10*/  UIMAD UR7, UR8, UR9, UR7 ;  /* 0x00000009080772a4 */ /* 0x000fe4000f8e0207 */
[----:B------:R-:W-:Y:S01]  /*7b20*/  IMAD.MOV R5, RZ, RZ, -R3 ;  /* 0x000000ffff057224 */ /* 0x000fe200078e0a03 */
[----:B------:R-:W-:Y:S01]  /*7b30*/  ULDC UR8, c[0x0][0x148] ;  /* 0x0000520000087ab9 */ /* 0x000fe20000000800 */
[----:B------:R-:W-:Y:S01]  /*7b40*/  IMAD R4, R3, UR5, R2 ;  /* 0x0000000503047c24 */ /* 0x000fe2000f8e0202 */
[----:B------:R-:W-:Y:S02]  /*7b50*/  LOP3.LUT R3, R12, UR4, RZ, 0xc0, !PT ;  /* 0x000000040c037c12 */ /* 0x000fe4000f8ec0ff */
[----:B------:R-:W-:Y:S01]  /*7b60*/  @UP0 UIMAD UR7, UR8, UR10, UR12 ;  /* 0x0000000a080702a4 */ /* 0x000fe2000f8e020c */
[----:B------:R-:W-:-:S02]  /*7b70*/  PLOP3.LUT P1, PT, PT, PT, UP0, 0x80, 0x0 ;  /* 0x000000000000781c */ /* 0x000fc40003f2f008 */
[----:B------:R-:W-:Y:S02]  /*7b80*/  ULDC UR8, c[0x0][0x638] ;  /* 0x00018e0000087ab9 */ /* 0x000fe40000000800 */
[----:B------:R-:W-:Y:S02]  /*7b90*/  IMAD R2, R5, UR8, R18 ;  /* 0x0000000805027c24 */ /* 0x000fe4000f8e0212 */
[----:B---3--:R-:W-:Y:S01]  /*7ba0*/  IMAD R11, R4, R11, UR7 ;  /* 0x00000007040b7e24 */ /* 0x008fe2000f8e020b */
[----:B------:R-:W-:Y:S01]  /*7bb0*/  ULDC UR7, c[0x0][0x600] ;  /* 0x0001800000077ab9 */ /* 0x000fe20000000800 */
[----:B------:R-:W-:Y:S02]  /*7bc0*/  IMAD.MOV.U32 R4, RZ, RZ, 0x1 ;  /* 0x00000001ff047424 */ /* 0x000fe400078e00ff */
[----:B------:R-:W-:-:S03]  /*7bd0*/  IMAD R18, R2, UR7, R3 ;  /* 0x0000000702127c24 */ /* 0x000fc6000f8e0203 */
[----:B------:R-:W-:Y:S02]  /*7be0*/  PRMT R3, R4, 0x7610, R3 ;  /* 0x0000761004037816 */ /* 0x000fe40000000003 */
[----:B------:R-:W-:Y:S02]  /*7bf0*/  SEL R2, R18, R11, !P1 ;  /* 0x0000000b12027207 */ /* 0x000fe40004800000 */
[----:B------:R-:W-:-:S07]  /*7c00*/  SEL R18, R11, R18, !P1 ;  /* 0x000000120b127207 */ /* 0x000fce0004800000 */
.L_x_175:
[----:B------:R-:W-:Y:S05]  /*7c10*/  BSYNC B1 ;  /* 0x0000000000017941 */ /* 0x000fea0003800000 */
.L_x_174:
[----:B------:R-:W-:-:S13]  /*7c20*/  LOP3.LUT P1, RZ, R3, 0xff, RZ, 0xc0, !PT ;  /* 0x000000ff03ff7812 */ /* 0x000fda000782c0ff */
[----:B------:R-:W-:Y:S05]  /*7c30*/  @P1 BRA `(.L_x_178) ;  /* 0xfffffff000f01947 */ /* 0x000fea000383ffff */
[----:B------:R-:W-:Y:S05]  /*7c40*/  BSYNC B0 ;  /* 0x0000000000007941 */ /* 0x000fea0003800000 */
.L_x_166:
[----:B------:R-:W-:-:S03]  /*7c50*/  UMOV UR7, 0xffffffff ;  /* 0xffffffff00077882 */ /* 0x000fc60000000000 */
[----:B------:R-:W-:Y:S05]  /*7c60*/  BRA.DIV UR7, `(.L_x_179) ;  /* 0x0000000607447947 */ /* 0x000fea000b800000 */
[----:B------:R-:W-:-:S13]  /*7c70*/  ELECT P6, URZ, PT ;  /* 0x00000000003f782f */ /* 0x000fda00038c0000 */
.L_x_195:
[----:B------:R-:W-:Y:S04]  /*7c80*/  BSSY B0, `(.L_x_180) ;  /* 0x000002c000007945 */ /* 0x000fe80003800000 */
[----:B------:R-:W-:Y:S05]  /*7c90*/  @!P6 BRA `(.L_x_181) ;  /* 0x0000000000a8e947 */ /* 0x000fea0003800000 */
[----:B------:R-:W-:-:S04]  /*7ca0*/  ULOP3.LUT UR7, UR40, 0x2, URZ, 0xfc, !UPT ;  /* 0x0000000228077892 */ /* 0x000fc8000f8efc3f */
[----:B------:R-:W-:-:S06]  /*7cb0*/  UISETP.NE.AND UP0, UPT, UR7, 0x3, UPT ;  /* 0x000000030700788c */ /* 0x000fcc000bf05270 */
[----:B------:R-:W-:-:S13]  /*7cc0*/  PLOP3.LUT P0, PT, PT, PT, UP0, 0x80, 0x0 ;  /* 0x000000000000781c */ /* 0x000fda0003f0f008 */
[----:B------:R-:W-:Y:S05]  /*7cd0*/  @!P0 BRA `(.L_x_182) ;  /* 0x0000000000048947 */ /* 0x000fea0003800000 */
[----:B------:R-:W-:Y:S01]  /*7ce0*/  BPT.TRAP 0x1 ;  /* 0x000000040000795c */ /* 0x000fe20000300000 */
.L_x_182:
[----:B------:R-:W0:Y:S01]  /*7cf0*/  S2R R3, SR_CgaCtaId ;  /* 0x0000000000037919 */ /* 0x000e220000008800 */
[----:B------:R-:W-:-:S04]  /*7d00*/  MOV R2, 0x400 ;  /* 0x0000040000027802 */ /* 0x000fc80000000f00 */
[----:B0-----:R-:W-:Y:S02]  /*7d10*/  LEA R3, R3, R2, 0x18 ;  /* 0x0000000203037211 */ /* 0x001fe400078ec0ff */
[----:B------:R-:W-:-:S03]  /*7d20*/  SHF.L.U32 R2, R8, 0x1f, RZ ;  /* 0x0000001f08027819 */ /* 0x000fc600000006ff */
[----:B------:R-:W-:-:S04]  /*7d30*/  VIADD R3, R3, 0x20 ;  /* 0x0000002003037836 */ /* 0x000fc80000000000 */
[C---:B------:R-:W-:Y:S02]  /*7d40*/  IMAD R7, R0.reuse, 0x8, R3 ;  /* 0x0000000800077824 */ /* 0x040fe400078e0203 */
[----:B------:R-:W-:Y:S02]  /*7d50*/  VIADD R0, R0, 0x1 ;  /* 0x0000000100007836 */ /* 0x000fe40000000000 */
[----:B------:R-:W0:Y:S03]  /*7d60*/  SYNCS.PHASECHK.TRANS64.TRYWAIT P0, [R7+URZ], R2 ;  /* 0x00000002070075a7 */ /* 0x000e26000800017f */
[----:B------:R-:W-:-:S04]  /*7d70*/  ISETP.NE.AND P1, PT, R0, 0x4, PT ;  /* 0x000000040000780c */ /* 0x000fc80003f25270 */
[----:B------:R-:W-:Y:S02]  /*7d80*/  SEL R5, RZ, 0x1, P1 ;  /* 0x00000001ff057807 */ /* 0x000fe40000800000 */
[----:B------:R-:W-:Y:S02]  /*7d90*/  SEL R0, R0, RZ, P1 ;  /* 0x000000ff00007207 */ /* 0x000fe40000800000 */
[----:B------:R-:W-:-:S03]  /*7da0*/  LOP3.LUT R5, R8, R5, RZ, 0x3c, !PT ;  /* 0x0000000508057212 */ /* 0x000fc600078e3cff */
[----:B------:R-:W-:Y:S01]  /*7db0*/  IMAD R9, R0, 0x8, R3 ;  /* 0x0000000800097824 */ /* 0x000fe200078e0203 */
[----:B------:R-:W-:Y:S01]  /*7dc0*/  SHF.L.U32 R4, R5, 0x1f, RZ ;  /* 0x0000001f05047819 */ /* 0x000fe200000006ff */
[----:B0-----:R-:W-:Y:S06]  /*7dd0*/  @!P0 BRA `(.L_x_183) ;  /* 0x0000000400088947 */ /* 0x001fec0003800000 */
.L_x_196:
[----:B------:R-:W1:Y:S01]  /*7de0*/  SYNCS.PHASECHK.TRANS64.TRYWAIT P0, [R9+URZ], R4 ;  /* 0x00000004090075a7 */ /* 0x000e62000800017f */
[----:B------:R-:W-:-:S05]  /*7df0*/  VIADD R0, R0, 0x1 ;  /* 0x0000000100007836 */ /* 0x000fca0000000000 */
[----:B------:R-:W-:-:S04]  /*7e00*/  ISETP.NE.AND P1, PT, R0, 0x4, PT ;  /* 0x000000040000780c */ /* 0x000fc80003f25270 */
[----:B0-----:R-:W-:Y:S02]  /*7e10*/  SEL R2, RZ, 0x1, P1 ;  /* 0x00000001ff027807 */ /* 0x001fe40000800000 */
[----:B------:R-:W-:Y:S02]  /*7e20*/  SEL R0, R0, RZ, P1 ;  /* 0x000000ff00007207 */ /* 0x000fe40000800000 */
[----:B------:R-:W-:-:S03]  /*7e30*/  LOP3.LUT R7, R5, R2, RZ, 0x3c, !PT ;  /* 0x0000000205077212 */ /* 0x000fc600078e3cff */
[----:B------:R-:W-:Y:S01]  /*7e40*/  IMAD R6, R0, 0x8, R3 ;  /* 0x0000000800067824 */ /* 0x000fe200078e0203 */
[----:B------:R-:W-:Y:S01]  /*7e50*/  SHF.L.U32 R5, R7, 0x1f, RZ ;  /* 0x0000001f07057819 */ /* 0x000fe200000006ff */
[----:B-1----:R-:W-:Y:S06]  /*7e60*/  @!P0 BRA `(.L_x_184) ;  /* 0x0000000000f88947 */ /* 0x002fec0003800000 */
.L_x_197:
[----:B------:R-:W1:Y:S01]  /*7e70*/  SYNCS.PHASECHK.TRANS64.TRYWAIT P0, [R6+URZ], R5 ;  /* 0x00000005060075a7 */ /* 0x000e62000800017f */
[----:B------:R-:W-:-:S05]  /*7e80*/  VIADD R0, R0, 0x1 ;  /* 0x0000000100007836 */ /* 0x000fca0000000000 */
[----:B------:R-:W-:-:S04]  /*7e90*/  ISETP.NE.AND P1, PT, R0, 0x4, PT ;  /* 0x000000040000780c */ /* 0x000fc80003f25270 */
[----:B------:R-:W-:Y:S02]  /*7ea0*/  SEL R2, RZ, 0x1, P1 ;  /* 0x00000001ff027807 */ /* 0x000fe40000800000 */
[----:B------:R-:W-:Y:S02]  /*7eb0*/  SEL R0, R0, RZ, P1 ;  /* 0x000000ff00007207 */ /* 0x000fe40000800000 */
[----:B------:R-:W-:Y:S01]  /*7ec0*/  LOP3.LUT R2, R7, R2, RZ, 0x3c, !PT ;  /* 0x0000000207027212 */ /* 0x000fe200078e3cff */
[----:B-1----:R-:W-:Y:S06]  /*7ed0*/  @!P0 BRA `(.L_x_185) ;  /* 0x0000000000f08947 */ /* 0x002fec0003800000 */
.L_x_198:
[----:B------:R-:W-:Y:S01]  /*7ee0*/  IMAD R3, R0, 0x8, R3 ;  /* 0x0000000800037824 */ /* 0x000fe200078e0203 */
[----:B------:R-:W-:-:S07]  /*7ef0*/  SHF.L.U32 R0, R2, 0x1f, RZ ;  /* 0x0000001f02007819 */ /* 0x000fce00000006ff */
.L_x_186:
[----:B---3--:R3:W4:Y:S02]  /*7f00*/  SYNCS.PHASECHK.TRANS64.TRYWAIT P0, [R3+URZ], R0 ;  /* 0x00000000030075a7 */ /* 0x008724000800017f */
[----:B----4-:R-:W-:Y:S05]  /*7f10*/  @!P0 NANOSLEEP.SYNCS 0x989680 ;  /* 0x009896800000895d */ /* 0x010fea0003900000 */
[----:B------:R-:W4:Y:S02]  /*7f20*/  @!P0 SYNCS.PHASECHK.TRANS64 P0, [R3+URZ], R0 ;  /* 0x00000000030085a7 */ /* 0x000f24000800007f */
[----:B----4-:R-:W-:Y:S05]  /*7f30*/  @!P0 BRA `(.L_x_186) ;  /* 0xfffffffc00f08947 */ /* 0x010fea000383ffff */
.L_x_181:
[----:B------:R-:W-:Y:S05]  /*7f40*/  BSYNC B0 ;  /* 0x0000000000007941 */ /* 0x000fea0003800000 */
.L_x_180:
[----:B------:R-:W-:Y:S05]  /*7f50*/  EXIT ;  /* 0x000000000000794d */ /* 0x000fea0003800000 */
.L_x_18:
[----:B0-----:R0:W1:Y:S02]  /*7f60*/  SYNCS.PHASECHK.TRANS64.TRYWAIT P0, [R96+URZ+-0x8], R3 ;  /* 0xfffff803600075a7 */ /* 0x001064000800017f */
[----:B-1----:R-:W-:Y:S05]  /*7f70*/  @!P0 NANOSLEEP.SYNCS 0x989680 ;  /* 0x009896800000895d */ /* 0x002fea0003900000 */
[----:B------:R-:W1:Y:S02]  /*7f80*/  @!P0 SYNCS.PHASECHK.TRANS64 P0, [R96+URZ+-0x8], R3 ;  /* 0xfffff803600085a7 */ /* 0x000e64000800007f */
[----:B-1----:R-:W-:Y:S05]  /*7f90*/  @!P0 BRA `(.L_x_18) ;  /* 0xfffffffc00f08947 */ /* 0x002fea000383ffff */
[----:B------:R-:W-:Y:S05]  /*7fa0*/  BRA `(.L_x_187) ;  /* 0xffffff98001c7947 */ /* 0x000fea000383ffff */
.L_x_23:
[----:B-1----:R1:W2:Y:S02]  /*7fb0*/  SYNCS.PHASECHK.TRANS64.TRYWAIT P1, [R3+URZ], R0 ;  /* 0x00000000030075a7 */ /* 0x0022a4000802017f */
[----:B--2---:R-:W-:Y:S05]  /*7fc0*/  @!P1 NANOSLEEP.SYNCS 0x989680 ;  /* 0x009896800000995d */ /* 0x004fea0003900000 */
[----:B------:R-:W2:Y:S02]  /*7fd0*/  @!P1 SYNCS.PHASECHK.TRANS64 P1, [R3+URZ], R0 ;  /* 0x00000000030095a7 */ /* 0x000ea4000802007f */
[----:B--2---:R-:W-:Y:S05]  /*7fe0*/  @!P1 BRA `(.L_x_23) ;  /* 0xfffffffc00f09947 */ /* 0x004fea000383ffff */
[----:B------:R-:W-:Y:S05]  /*7ff0*/  BRA `(.L_x_22) ;  /* 0xffffff9800947947 */ /* 0x000fea000383ffff */
.L_x_28:
[----:B-1----:R-:W-:-:S04]  /*8000*/  IMAD.U32 R5, RZ, RZ, UR4 ;  /* 0x00000004ff057e24 */ /* 0x002fc8000f8e00ff */
[----:B------:R1:W2:Y:S03]  /*8010*/  SYNCS.PHASECHK.TRANS64.TRYWAIT P1, [R5+URZ], R4 ;  /* 0x00000004050075a7 */ /* 0x0002a6000802017f */
[----:B--2---:R-:W-:Y:S05]  /*8020*/  @!P1 NANOSLEEP.SYNCS 0x989680 ;  /* 0x009896800000995d */ /* 0x004fea0003900000 */
[----:B------:R-:W2:Y:S02]  /*8030*/  @!P1 SYNCS.PHASECHK.TRANS64 P1, [R5+URZ], R4 ;  /* 0x00000004050095a7 */ /* 0x000ea4000802007f */
[----:B--2---:R-:W-:Y:S05]  /*8040*/  @!P1 BRA `(.L_x_28) ;  /* 0xfffffffc00ec9947 */ /* 0x004fea000383ffff */
[----:B------:R-:W-:Y:S05]  /*8050*/  BRA `(.L_x_27) ;  /* 0xffffff9c00d47947 */ /* 0x000fea000383ffff */
.L_x_34:
[----:B0-----:R0:W1:Y:S02]  /*8060*/  SYNCS.PHASECHK.TRANS64.TRYWAIT P0, [R96+URZ+0x8], R3 ;  /* 0x00000803600075a7 */ /* 0x001064000800017f */
[----:B-1----:R-:W-:Y:S05]  /*8070*/  @!P0 NANOSLEEP.SYNCS 0x989680 ;  /* 0x009896800000895d */ /* 0x002fea0003900000 */
[----:B------:R-:W1:Y:S02]  /*8080*/  @!P0 SYNCS.PHASECHK.TRANS64 P0, [R96+URZ+0x8], R3 ;  /* 0x00000803600085a7 */ /* 0x000e64000800007f */
[----:B-1----:R-:W-:Y:S05]  /*8090*/  @!P0 BRA `(.L_x_34) ;  /* 0xfffffffc00f08947 */ /* 0x002fea000383ffff */
[----:B------:R-:W-:Y:S05]  /*80a0*/  BRA `(.L_x_188) ;  /* 0xffffffa400607947 */ /* 0x000fea000383ffff */
.L_x_167:
[----:B------:R-:W-:Y:S01]  /*80b0*/  BSSY B1, `(.L_x_189) ;  /* 0x0000006000017945 */ /* 0x000fe20003800000 */
[----:B------:R-:W-:-:S07]  /*80c0*/  IMAD.MOV.U32 R15, RZ, RZ, -0x1 ;  /* 0xffffffffff0f7424 */ /* 0x000fce00078e00ff */
[----:B--2---:R-:W-:Y:S05]  /*80d0*/  WARPSYNC.COLLECTIVE R15, `(.L_x_190) ;  /* 0x000000000f0c7348 */ /* 0x004fea0003c00000 */
[----:B------:R-:W-:Y:S02]  /*80e0*/  ELECT P6, UR62, PT ;  /* 0x00000000003e782f */ /* 0x000fe400038c0000 */
[----:B------:R-:W-:Y:S01]  /*80f0*/  MOV R14, UR62 ;  /* 0x0000003e000e7c02 */ /* 0x000fe20008000f00 */
[----:B--2---:R-:W-:Y:S10]  /*8100*/  ENDCOLLECTIVE ;  /* 0x000000000000791b */ /* 0x004ff40003800000 */
.L_x_190:
[----:B------:R-:W-:Y:S05]  /*8110*/  BSYNC B1 ;  /* 0x0000000000017941 */ /* 0x000fea0003800000 */
.L_x_189:
[----:B------:R-:W-:Y:S05]  /*8120*/  BRA `(.L_x_191) ;  /* 0xffffffec00c07947 */ /* 0x000fea000383ffff */
.L_x_170:
[----:B0-----:R0:W1:Y:S02]  /*8130*/  SYNCS.PHASECHK.TRANS64.TRYWAIT P1, [R12+URZ+0x20], R3 ;  /* 0x000020030c0075a7 */ /* 0x001064000802017f */
[----:B-1----:R-:W-:Y:S05]  /*8140*/  @!P1 NANOSLEEP.SYNCS 0x989680 ;  /* 0x009896800000995d */ /* 0x002fea0003900000 */
[----:B------:R-:W1:Y:S02]  /*8150*/  @!P1 SYNCS.PHASECHK.TRANS64 P1, [R12+URZ+0x20], R3 ;  /* 0x000020030c0095a7 */ /* 0x000e64000802007f */
[----:B-1----:R-:W-:Y:S05]  /*8160*/  @!P1 BRA `(.L_x_170) ;  /* 0xfffffffc00f09947 */ /* 0x002fea000383ffff */
[----:B------:R-:W-:Y:S05]  /*8170*/  BRA `(.L_x_192) ;  /* 0xffffffec00fc7947 */ /* 0x000fea000383ffff */
.L_x_179:
[----:B------:R-:W-:Y:S01]  /*8180*/  BSSY B0, `(.L_x_193) ;  /* 0x0000006000007945 */ /* 0x000fe20003800000 */
[----:B------:R-:W-:-:S07]  /*8190*/  IMAD.MOV.U32 R15, RZ, RZ, -0x1 ;  /* 0xffffffffff0f7424 */ /* 0x000fce00078e00ff */
[----:B--2---:R-:W-:Y:S05]  /*81a0*/  WARPSYNC.COLLECTIVE R15, `(.L_x_194) ;  /* 0x000000000f0c7348 */ /* 0x004fea0003c00000 */
[----:B------:R-:W-:Y:S02]  /*81b0*/  ELECT P6, UR62, PT ;  /* 0x00000000003e782f */ /* 0x000fe400038c0000 */
[----:B------:R-:W-:Y:S01]  /*81c0*/  MOV R14, UR62 ;  /* 0x0000003e000e7c02 */ /* 0x000fe20008000f00 */
[----:B--2---:R-:W-:Y:S10]  /*81d0*/  ENDCOLLECTIVE ;  /* 0x000000000000791b */ /* 0x004ff40003800000 */
.L_x_194:
[----:B------:R-:W-:Y:S05]  /*81e0*/  BSYNC B0 ;  /* 0x0000000000007941 */ /* 0x000fea0003800000 */
.L_x_193:
[----:B------:R-:W-:Y:S05]  /*81f0*/  BRA `(.L_x_195) ;  /* 0xfffffff800a07947 */ /* 0x000fea000383ffff */
.L_x_183:
[----:B0-----:R0:W1:Y:S02]  /*8200*/  SYNCS.PHASECHK.TRANS64.TRYWAIT P0, [R7+URZ], R2 ;  /* 0x00000002070075a7 */ /* 0x001064000800017f */
[----:B-1----:R-:W-:Y:S05]  /*8210*/  @!P0 NANOSLEEP.SYNCS 0x989680 ;  /* 0x009896800000895d */ /* 0x002fea0003900000 */
[----:B------:R-:W1:Y:S02]  /*8220*/  @!P0 SYNCS.PHASECHK.TRANS64 P0, [R7+URZ], R2 ;  /* 0x00000002070085a7 */ /* 0x000e64000800007f */
[----:B-1----:R-:W-:Y:S05]  /*8230*/  @!P0 BRA `(.L_x_183) ;  /* 0xfffffffc00f08947 */ /* 0x002fea000383ffff */
[----:B------:R-:W-:Y:S05]  /*8240*/  BRA `(.L_x_196) ;  /* 0xfffffff800e47947 */ /* 0x000fea000383ffff */
.L_x_184:
[----:B0-----:R0:W1:Y:S02]  /*8250*/  SYNCS.PHASECHK.TRANS64.TRYWAIT P0, [R9+URZ], R4 ;  /* 0x00000004090075a7 */ /* 0x001064000800017f */
[----:B-1----:R-:W-:Y:S05]  /*8260*/  @!P0 NANOSLEEP.SYNCS 0x989680 ;  /* 0x009896800000895d */ /* 0x002fea0003900000 */
[----:B------:R-:W1:Y:S02]  /*8270*/  @!P0 SYNCS.PHASECHK.TRANS64 P0, [R9+URZ], R4 ;  /* 0x00000004090085a7 */ /* 0x000e64000800007f */
[----:B-1----:R-:W-:Y:S05]  /*8280*/  @!P0 BRA `(.L_x_184) ;  /* 0xfffffffc00f08947 */ /* 0x002fea000383ffff */
[----:B------:R-:W-:Y:S05]  /*8290*/  BRA `(.L_x_197) ;  /* 0xfffffff800f47947 */ /* 0x000fea000383ffff */
.L_x_185:
[----:B-1----:R1:W3:Y:S02]  /*82a0*/  SYNCS.PHASECHK.TRANS64.TRYWAIT P0, [R6+URZ], R5 ;  /* 0x00000005060075a7 */ /* 0x0022e4000800017f */
[----:B---3--:R-:W-:Y:S05]  /*82b0*/  @!P0 NANOSLEEP.SYNCS 0x989680 ;  /* 0x009896800000895d */ /* 0x008fea0003900000 */
[----:B------:R-:W3:Y:S02]  /*82c0*/  @!P0 SYNCS.PHASECHK.TRANS64 P0, [R6+URZ], R5 ;  /* 0x00000005060085a7 */ /* 0x000ee4000800007f */
[----:B---3--:R-:W-:Y:S05]  /*82d0*/  @!P0 BRA `(.L_x_185) ;  /* 0xfffffffc00f08947 */ /* 0x008fea000383ffff */
[----:B------:R-:W-:Y:S05]  /*82e0*/  BRA `(.L_x_198) ;  /* 0xfffffff800fc7947 */ /* 0x000fea000383ffff */
.L_x_199:
[----:B------:R-:W-:-:S00]  /*82f0*/  BRA `(.L_x_199) ;  /* 0xfffffffc00fc7947 */ /* 0x000fc0000383ffff */
[----:B------:R-:W-:-:S00]  /*8300*/  NOP ;  /* 0x0000000000007918 */ /* 0x000fc00000000000 */
[----:B------:R-:W-:-:S00]  /*8310*/  NOP ;  /* 0x0000000000007918 */ /* 0x000fc00000000000 */
[----:B------:R-:W-:-:S00]  /*8320*/  NOP ;  /* 0x0000000000007918 */ /* 0x000fc00000000000 */
[----:B------:R-:W-:-:S00]  /*8330*/  NOP ;  /* 0x0000000000007918 */ /* 0x000fc00000000000 */
[----:B------:R-:W-:-:S00]  /*8340*/  NOP ;  /* 0x0000000000007918 */ /* 0x000fc00000000000 */
[----:B------:R-:W-:-:S00]  /*8350*/  NOP ;  /* 0x0000000000007918 */ /* 0x000fc00000000000 */
[----:B------:R-:W-:-:S00]  /*8360*/  NOP ;  /* 0x0000000000007918 */ /* 0x000fc00000000000 */
[----:B------:R-:W-:-:S00]  /*8370*/  NOP ;  /* 0x0000000000007918 */ /* 0x000fc00000000000 */
.L_x_200:


//--------------------- .nv.global.init           --------------------------
	.section	.nv.global.init,"aw",@progbits
.nv.global.init:
	.type		$str$22,@object
	.size		$str$22,($str$23 - $str$22)
$str$22:
        /*0000*/ 	.byte	0x6b, 0x5f, 0x74, 0x69, 0x6c, 0x65, 0x5f, 0x63, 0x6f, 0x75, 0x6e, 0x74, 0x20, 0x3e, 0x3d, 0x20
        /*0010*/ 	.byte	0x31, 0x00
	.type		$str$23,@object
	.size		$str$23,(__unnamed_1 - $str$23)
$str$23:
        /*0012*/ 	.byte	0x2f, 0x74, 0x6d, 0x70, 0x2f, 0x63, 0x75, 0x74, 0x6c, 0x61, 0x73, 0x73, 0x5f, 0x73, 0x77, 0x65
        /*0022*/ 	.byte	0x65, 0x70, 0x5f, 0x73, 0x72, 0x63, 0x2f, 0x69, 0x6e, 0x63, 0x6c, 0x75, 0x64, 0x65, 0x2f, 0x63
        /*0032*/ 	.byte	0x75, 0x74, 0x6c, 0x61, 0x73, 0x73, 0x2f, 0x67, 0x65, 0x6d, 0x6d, 0x2f, 0x63, 0x6f, 0x6c, 0x6c
        /*0042*/ 	.byte	0x65, 0x63, 0x74, 0x69, 0x76, 0x65, 0x2f, 0x73, 0x6d, 0x39, 0x30, 0x5f, 0x6d, 0x6d, 0x61, 0x5f
        /*0052*/ 	.byte	0x74, 0x6d, 0x61, 0x5f, 0x67, 0x6d, 0x6d, 0x61, 0x5f, 0x73, 0x73, 0x5f, 0x77, 0x61, 0x72, 0x70
        /*0062*/ 	.byte	0x73, 0x70, 0x65, 0x63, 0x69, 0x61, 0x6c, 0x69, 0x7a, 0x65, 0x64, 0x2e, 0x68, 0x70, 0x70, 0x00
	.type		__unnamed_1,@object
	.size		__unnamed_1,(.L_0 - __unnamed_1)
__unnamed_1:
        /*0072*/ 	.byte	0x76, 0x6f, 0x69, 0x64, 0x20, 0x63, 0x75, 0x74, 0x6c, 0x61, 0x73, 0x73, 0x3a, 0x3a, 0x67, 0x65
        /* <DEDUP_REMOVED lines=180> */
        /*0bc2*/ 	.byte	0x3a, 0x3a, 0x69, 0x64, 0x65, 0x6e, 0x74, 0x69, 0x74, 0x79, 0x5d, 0x00
.L_0:


//--------------------- .nv.shared._ZN7cutlass13device_kernelINS_4gemm6kernel13GemmUniversalIN4cute5tupleIJiiiiEEENS1_10collective13CollectiveMmaINS1_34MainloopSm90TmaGmmaWarpSpecializedILi4ENS5_IJNS4_1CILi1EEENSA_ILi2EEESB_EEENS1_32KernelTmaWarpSpecializedPingpongEEENS5_IJNSA_ILi64EEENSA_ILi128EEESH_EEENS_10bfloat16_tENS5_IJlSB_lEEESJ_SK_NS4_8TiledMMAINS4_8MMA_AtomIJNS4_4SM904GMMA28MMA_64x128x16_F32BF16BF16_SSILNSO_5MajorE0ELSQ_0ELNSO_7ScaleInE1ELSR_1EEEEEENS4_6LayoutINS5_IJSB_SB_SB_EEENS5_IJNSA_ILi0EEESW_SW_EEEEENS5_IJNS4_10UnderscoreESZ_SZ_EEEEENS4_23SM90_TMA_LOAD_MULTICASTENS4_14ComposedLayoutINS4_7SwizzleILi3ELi4ELi3EEENS4_18smem_ptr_flag_bitsILi16EEENSU_INS5_IJNSA_ILi8EEESG_EEENS5_IJSG_SB_EEEEEEEvNS4_8identityENS4_13SM90_TMA_LOADES1C_vS1D_EENS_8epilogue10collective6detail29Sm90TmaWarpSpecializedAdapterINS1H_15DefaultEpilogueISJ_SK_SK_NS1G_6thread17LinearCombinationISJ_Li1EffLNS1L_9ScaleType4KindE0ELNS_15FloatRoundStyleE2ESJ_EENS1_15EpilogueDefaultEEEEEvvEEEEvNT_6ParamsE --------------------------
	.section	.nv.shared._ZN7cutlass13device_kernelINS_4gemm6kernel13GemmUniversalIN4cute5tupleIJiiiiEEENS1_10collective13CollectiveMmaINS1_34MainloopSm90TmaGmmaWarpSpecializedILi4ENS5_IJNS4_1CILi1EEENSA_ILi2EEESB_EEENS1_32KernelTmaWarpSpecializedPingpongEEENS5_IJNSA_ILi64EEENSA_ILi128EEESH_EEENS_10bfloat16_tENS5_IJlSB_lEEESJ_SK_NS4_8TiledMMAINS4_8MMA_AtomIJNS4_4SM904GMMA28MMA_64x128x16_F32BF16BF16_SSILNSO_5MajorE0ELSQ_0ELNSO_7ScaleInE1ELSR_1EEEEEENS4_6LayoutINS5_IJSB_SB_SB_EEENS5_IJNSA_ILi0EEESW_SW_EEEEENS5_IJNS4_10UnderscoreESZ_SZ_EEEEENS4_23SM90_TMA_LOAD_MULTICASTENS4_14ComposedLayoutINS4_7SwizzleILi3ELi4ELi3EEENS4_18smem_ptr_flag_bitsILi16EEENSU_INS5_IJNSA_ILi8EEESG_EEENS5_IJSG_SB_EEEEEEEvNS4_8identityENS4_13SM90_TMA_LOADES1C_vS1D_EENS_8epilogue10collective6detail29Sm90TmaWarpSpecializedAdapterINS1H_15DefaultEpilogueISJ_SK_SK_NS1G_6thread17LinearCombinationISJ_Li1EffLNS1L_9ScaleType4KindE0ELNS_15FloatRoundStyleE2ESJ_EENS1_15EpilogueDefaultEEEEEvvEEEEvNT_6ParamsE,"aw",@nobits
	.sectionflags	@""
	.align	16
	.zero		1024


//--------------------- .nv.shared.reserved.0     --------------------------
	.section	.nv.shared.reserved.0,"aw",@nobits
	.weak		__nv_reservedSMEM_offset_0_alias
	.size		__nv_reservedSMEM_offset_0_alias, 0, 0
	.other		__nv_reservedSMEM_offset_0_alias,@"STO_CUDA_RESERVED_SHARED STV_DEFAULT"
__nv_reservedSMEM_offset_0_alias:
	.zero		0


//--------------------- .nv.global                --------------------------
	.section	.nv.global,"aw",@nobits
.nv.global:
	.type		_ZN39_INTERNAL_c4146143_4_k_cu_c8cfc1f2_30054cute1_E,@object
	.size		_ZN39_INTERNAL_c4146143_4_k_cu_c8cfc1f2_30054cute1_E,(_ZN39_INTERNAL_c4146143_4_k_cu_c8cfc1f2_30054cuda3std3__45__cpo6cbeginE - _ZN39_INTERNAL_c4146143_4_k_cu_c8cfc1f2_30054cute1_E)
_ZN39_INTERNAL_c4146143_4_k_cu_c8cfc1f2_30054cute1_E:
	.zero		1
	.type		_ZN39_INTERNAL_c4146143_4_k_cu_c8cfc1f2_30054cuda3std3__45__cpo6cbeginE,@object
	.size		_ZN39_INTERNAL_c4146143_4_k_cu_c8cfc1f2_30054cuda3std3__45__cpo6cbeginE,(_ZN39_INTERNAL_c4146143_4_k_cu_c8cfc1f2_30054cuda3std3__48in_placeE - _ZN39_INTERNAL_c4146143_4_k_cu_c8cfc1f2_30054cuda3std3__45__cpo6cbeginE)
_ZN39_INTERNAL_c4146143_4_k_cu_c8cfc1f2_30054cuda3std3__45__cpo6cbeginE:
	.zero		1
	.type		_ZN39_INTERNAL_c4146143_4_k_cu_c8cfc1f2_30054cuda3std3__48in_placeE,@object
	.size		_ZN39_INTERNAL_c4146143_4_k_cu_c8cfc1f2_30054cuda3std3__48in_placeE,(_ZN39_INTERNAL_c4146143_4_k_cu_c8cfc1f2_30054cuda3std6ranges3__45__cpo9iter_moveE - _ZN39_INTERNAL_c4146143_4_k_cu_c8cfc1f2_30054cuda3std3__48in_placeE)
_ZN39_INTERNAL_c4146143_4_k_cu_c8cfc1f2_30054cuda3std3__48in_placeE:
	.zero		1
	.type		_ZN39_INTERNAL_c4146143_4_k_cu_c8cfc1f2_30054cuda3std6ranges3__45__cpo9iter_moveE,@object
	.size		_ZN39_INTERNAL_c4146143_4_k_cu_c8cfc1f2_30054cuda3std6ranges3__45__cpo9iter_moveE,(_ZN39_INTERNAL_c4146143_4_k_cu_c8cfc1f2_30054cuda3std3__45__cpo5beginE - _ZN39_INTERNAL_c4146143_4_k_cu_c8cfc1f2_30054cuda3std6ranges3__45__cpo9iter_moveE)
_ZN39_INTERNAL_c4146143_4_k_cu_c8cfc1f2_30054cuda3std6ranges3__45__cpo9iter_moveE:
	.zero		1
	.type		_ZN39_INTERNAL_c4146143_4_k_cu_c8cfc1f2_30054cuda3std3__45__cpo5beginE,@object
	.size		_ZN39_INTERNAL_c4146143_4_k_cu_c8cfc1f2_30054cuda3std3__45__cpo5beginE,(_ZN39_INTERNAL_c4146143_4_k_cu_c8cfc1f2_30054cuda3std3__441_GLOBAL__N__c4146143_4_k_cu_c8cfc1f2_30056ignoreE - _ZN39_INTERNAL_c4146143_4_k_cu_c8cfc1f2_30054cuda3std3__45__cpo5beginE)
_ZN39_INTERNAL_c4146143_4_k_cu_c8cfc1f2_30054cuda3std3__45__cpo5beginE:
	.zero		1
	.type		_ZN39_INTERNAL_c4146143_4_k_cu_c8cfc1f2_30054cuda3std3__441_GLOBAL__N__c4146143_4_k_cu_c8cfc1f2_30056ignoreE,@object
	.size		_ZN39_INTERNAL_c4146143_4_k_cu_c8cfc1f2_30054cuda3std3__441_GLOBAL__N__c4146143_4_k_cu_c8cfc1f2_30056ignoreE,(_ZN39_INTERNAL_c4146143_4_k_cu_c8cfc1f2_30054cute7productE - _ZN39_INTERNAL_c4146143_4_k_cu_c8cfc1f2_30054cuda3std3__441_GLOBAL__N__c4146143_4_k_cu_c8cfc1f2_30056ignoreE)
_ZN39_INTERNAL_c4146143_4_k_cu_c8cfc1f2_30054cuda3std3__441_GLOBAL__N__c4146143_4_k_cu_c8cfc1f2_30056ignoreE:
	.zero		1
	.type		_ZN39_INTERNAL_c4146143_4_k_cu_c8cfc1f2_30054cute7productE,@object
	.size		_ZN39_INTERNAL_c4146143_4_k_cu_c8cfc1f2_30054cute7productE,(_ZN39_INTERNAL_c4146143_4_k_cu_c8cfc1f2_30054cuda3std3__45__cpo3endE - _ZN39_INTERNAL_c4146143_4_k_cu_c8cfc1f2_30054cute7productE)
_ZN39_INTERNAL_c4146143_4_k_cu_c8cfc1f2_30054cute7productE:
	.zero		1
	.type		_ZN39_INTERNAL_c4146143_4_k_cu_c8cfc1f2_30054cuda3std3__45__cpo3endE,@object
	.size		_ZN39_INTERNAL_c4146143_4_k_cu_c8cfc1f2_30054cuda3std3__45__cpo3endE,(_ZN39_INTERNAL_c4146143_4_k_cu_c8cfc1f2_30054cuda3std3__419piecewise_constructE - _ZN39_INTERNAL_c4146143_4_k_cu_c8cfc1f2_30054cuda3std3__45__cpo3endE)
_ZN39_INTERNAL_c4146143_4_k_cu_c8cfc1f2_30054cuda3std3__45__cpo3endE:
	.zero		1
	.type		_ZN39_INTERNAL_c4146143_4_k_cu_c8cfc1f2_30054cuda3std3__419piecewise_constructE,@object
	.size		_ZN39_INTERNAL_c4146143_4_k_cu_c8cfc1f2_30054cuda3std3__419piecewise_constructE,(_ZN39_INTERNAL_c4146143_4_k_cu_c8cfc1f2_30054cuda3std3__45__cpo4cendE - _ZN39_INTERNAL_c4146143_4_k_cu_c8cfc1f2_30054cuda3std3__419piecewise_constructE)
_ZN39_INTERNAL_c4146143_4_k_cu_c8cfc1f2_30054cuda3std3__419piecewise_constructE:
	.zero		1
	.type		_ZN39_INTERNAL_c4146143_4_k_cu_c8cfc1f2_30054cuda3std3__45__cpo4cendE,@object
	.size		_ZN39_INTERNAL_c4146143_4_k_cu_c8cfc1f2_30054cuda3std3__45__cpo4cendE,(_ZN39_INTERNAL_c4146143_4_k_cu_c8cfc1f2_30054cuda3std6ranges3__45__cpo4swapE - _ZN39_INTERNAL_c4146143_4_k_cu_c8cfc1f2_30054cuda3std3__45__cpo4cendE)
_ZN39_INTERNAL_c4146143_4_k_cu_c8cfc1f2_30054cuda3std3__45__cpo4cendE:
	.zero		1
	.type		_ZN39_INTERNAL_c4146143_4_k_cu_c8cfc1f2_30054cuda3std6ranges3__45__cpo4swapE,@object
	.size		_ZN39_INTERNAL_c4146143_4_k_cu_c8cfc1f2_30054cuda3std6ranges3__45__cpo4swapE,(.L_8 - _ZN39_INTERNAL_c4146143_4_k_cu_c8cfc1f2_30054cuda3std6ranges3__45__cpo4swapE)
_ZN39_INTERNAL_c4146143_4_k_cu_c8cfc1f2_30054cuda3std6ranges3__45__cpo4swapE:
	.zero		1
.L_8:


//--------------------- .nv.constant0._ZN7cutlass13device_kernelINS_4gemm6kernel13GemmUniversalIN4cute5tupleIJiiiiEEENS1_10collective13CollectiveMmaINS1_34MainloopSm90TmaGmmaWarpSpecializedILi4ENS5_IJNS4_1CILi1EEENSA_ILi2EEESB_EEENS1_32KernelTmaWarpSpecializedPingpongEEENS5_IJNSA_ILi64EEENSA_ILi128EEESH_EEENS_10bfloat16_tENS5_IJlSB_lEEESJ_SK_NS4_8TiledMMAINS4_8MMA_AtomIJNS4_4SM904GMMA28MMA_64x128x16_F32BF16BF16_SSILNSO_5MajorE0ELSQ_0ELNSO_7ScaleInE1ELSR_1EEEEEENS4_6LayoutINS5_IJSB_SB_SB_EEENS5_IJNSA_ILi0EEESW_SW_EEEEENS5_IJNS4_10UnderscoreESZ_SZ_EEEEENS4_23SM90_TMA_LOAD_MULTICASTENS4_14ComposedLayoutINS4_7SwizzleILi3ELi4ELi3EEENS4_18smem_ptr_flag_bitsILi16EEENSU_INS5_IJNSA_ILi8EEESG_EEENS5_IJSG_SB_EEEEEEEvNS4_8identityENS4_13SM90_TMA_LOADES1C_vS1D_EENS_8epilogue10collective6detail29Sm90TmaWarpSpecializedAdapterINS1H_15DefaultEpilogueISJ_SK_SK_NS1G_6thread17LinearCombinationISJ_Li1EffLNS1L_9ScaleType4KindE0ELNS_15FloatRoundStyleE2ESJ_EENS1_15EpilogueDefaultEEEEEvvEEEEvNT_6ParamsE --------------------------
	.section	.nv.constant0._ZN7cutlass13device_kernelINS_4gemm6kernel13GemmUniversalIN4cute5tupleIJiiiiEEENS1_10collective13CollectiveMmaINS1_34MainloopSm90TmaGmmaWarpSpecializedILi4ENS5_IJNS4_1CILi1EEENSA_ILi2EEESB_EEENS1_32KernelTmaWarpSpecializedPingpongEEENS5_IJNSA_ILi64EEENSA_ILi128EEESH_EEENS_10bfloat16_tENS5_IJlSB_lEEESJ_SK_NS4_8TiledMMAINS4_8MMA_AtomIJNS4_4SM904GMMA28MMA_64x128x16_F32BF16BF16_SSILNSO_5MajorE0ELSQ_0ELNSO_7ScaleInE1ELSR_1EEEEEENS4_6LayoutINS5_IJSB_SB_SB_EEENS5_IJNSA_ILi0EEESW_SW_EEEEENS5_IJNS4_10UnderscoreESZ_SZ_EEEEENS4_23SM90_TMA_LOAD_MULTICASTENS4_14ComposedLayoutINS4_7SwizzleILi3ELi4ELi3EEENS4_18smem_ptr_flag_bitsILi16EEENSU_INS5_IJNSA_ILi8EEESG_EEENS5_IJSG_SB_EEEEEEEvNS4_8identityENS4_13SM90_TMA_LOADES1C_vS1D_EENS_8epilogue10collective6detail29Sm90TmaWarpSpecializedAdapterINS1H_15DefaultEpilogueISJ_SK_SK_NS1G_6thread17LinearCombinationISJ_Li1EffLNS1L_9ScaleType4KindE0ELNS_15FloatRoundStyleE2ESJ_EENS1_15EpilogueDefaultEEEEEvvEEEEvNT_6ParamsE,"a",@progbits
	.sectionflags	@""
	.align	4
.nv.constant0._ZN7cutlass13device_kernelINS_4gemm6kernel13GemmUniversalIN4cute5tupleIJiiiiEEENS1_10collective13CollectiveMmaINS1_34MainloopSm90TmaGmmaWarpSpecializedILi4ENS5_IJNS4_1CILi1EEENSA_ILi2EEESB_EEENS1_32KernelTmaWarpSpecializedPingpongEEENS5_IJNSA_ILi64EEENSA_ILi128EEESH_EEENS_10bfloat16_tENS5_IJlSB_lEEESJ_SK_NS4_8TiledMMAINS4_8MMA_AtomIJNS4_4SM904GMMA28MMA_64x128x16_F32BF16BF16_SSILNSO_5MajorE0ELSQ_0ELNSO_7ScaleInE1ELSR_1EEEEEENS4_6LayoutINS5_IJSB_SB_SB_EEENS5_IJNSA_ILi0EEESW_SW_EEEEENS5_IJNS4_10UnderscoreESZ_SZ_EEEEENS4_23SM90_TMA_LOAD_MULTICASTENS4_14ComposedLayoutINS4_7SwizzleILi3ELi4ELi3EEENS4_18smem_ptr_flag_bitsILi16EEENSU_INS5_IJNSA_ILi8EEESG_EEENS5_IJSG_SB_EEEEEEEvNS4_8identityENS4_13SM90_TMA_LOADES1C_vS1D_EENS_8epilogue10collective6detail29Sm90TmaWarpSpecializedAdapterINS1H_15DefaultEpilogueISJ_SK_SK_NS1G_6thread17LinearCombinationISJ_Li1EffLNS1L_9ScaleType4KindE0ELNS_15FloatRoundStyleE2ESJ_EENS1_15EpilogueDefaultEEEEEvvEEEEvNT_6ParamsE:
	.zero		1664


//--------------------- SYMBOLS --------------------------

	.type		.nv.reservedSmem.offset0,@object
	.size		.nv.reservedSmem.offset0,0x4
	.type		__assertfail,@function
